	.target	sm_100a

	.elftype	@"ET_EXEC"


//--------------------- .note.nv.tkinfo           --------------------------
	.section	.note.nv.tkinfo,"",@"SHT_NOTE"
	.sectionflags	@"SHF_NOTE_NV_TKINFO"
	.tkinfo
        /*0018*/ 	.word	0x00000002
        /*0030*/ 	.string	""
        /*0030*/ 	.string	"ptxas"
        /*0030*/ 	.string	"Cuda compilation tools, release 13.0, V13.0.88"
        /*0030*/ 	.string	"Build cuda_13.0.r13.0/compiler.36424714_0"
        /*0030*/ 	.string	"-arch sm_100a -m 64 "



//--------------------- .note.nv.cuinfo           --------------------------
	.section	.note.nv.cuinfo,"",@"SHT_NOTE"
	.sectionflags	@"SHF_NOTE_NV_CUINFO"
        /*0018*/ 	.short	0x0002
        /*001a*/ 	.short	0x0064
        /*001c*/ 	.short	0x0082
	.zero		2


//--------------------- .nv.info                  --------------------------
	.section	.nv.info,"",@"SHT_CUDA_INFO"
	.align	4


	//----- nvinfo : EIATTR_REGCOUNT
	.align		4
        /*0000*/ 	.byte	0x04, 0x2f
        /*0002*/ 	.short	(.L_12 - .L_11)
	.align		4
.L_11:
        /*0004*/ 	.word	index@(_ZN7cutlass13device_kernelIN5flash11enable_sm90INS1_16FlashAttnFwdSm90INS1_25CollectiveMainloopFwdSm90ILi2EN4cute5tupleIJNS5_1CILi1EEES8_S8_EEENS6_IJNS7_ILi192EEENS7_ILi144EEENS7_ILi96EEEEEELi96ENS_6half_tEfNS_4arch4Sm90ELb1ELb0ELb1ELb1ELb0ELb1ELb0ELb0ELb1ELb1ELb1ELb0EEENS1_21CollectiveEpilogueFwdINS6_IJSA_SC_SB_EEES9_SE_SG_Li384ELb1ELb1ELb1ELb0EEENS1_36VarlenDynamicPersistentTileSchedulerILi192ELi144ELi384ELi128ELb1ELb1ELb1ELb1ELb1ELb1EEEEEEEEEvNT_6ParamsE)
        /*0008*/ 	.word	0x00000004


	//----- nvinfo : EIATTR_FRAME_SIZE
	.align		4
.L_12:
        /*000c*/ 	.byte	0x04, 0x11
        /*000e*/ 	.short	(.L_14 - .L_13)
	.align		4
.L_13:
        /*0010*/ 	.word	index@(_ZN7cutlass13device_kernelIN5flash11enable_sm90INS1_16FlashAttnFwdSm90INS1_25CollectiveMainloopFwdSm90ILi2EN4cute5tupleIJNS5_1CILi1EEES8_S8_EEENS6_IJNS7_ILi192EEENS7_ILi144EEENS7_ILi96EEEEEELi96ENS_6half_tEfNS_4arch4Sm90ELb1ELb0ELb1ELb1ELb0ELb1ELb0ELb0ELb1ELb1ELb1ELb0EEENS1_21CollectiveEpilogueFwdINS6_IJSA_SC_SB_EEES9_SE_SG_Li384ELb1ELb1ELb1ELb0EEENS1_36VarlenDynamicPersistentTileSchedulerILi192ELi144ELi384ELi128ELb1ELb1ELb1ELb1ELb1ELb1EEEEEEEEEvNT_6ParamsE)
        /*0014*/ 	.word	0x00000000


	//----- nvinfo : EIATTR_REGCOUNT
	.align		4
.L_14:
        /*0018*/ 	.byte	0x04, 0x2f
        /*001a*/ 	.short	(.L_16 - .L_15)
	.align		4
.L_15:
        /*001c*/ 	.word	index@(_ZN7cutlass13device_kernelIN5flash11enable_sm90INS1_16FlashAttnFwdSm90INS1_25CollectiveMainloopFwdSm90ILi2EN4cute5tupleIJNS5_1CILi1EEES8_S8_EEENS6_IJNS7_ILi192EEENS7_ILi144EEENS7_ILi96EEEEEELi96ENS_6half_tEfNS_4arch4Sm90ELb1ELb0ELb1ELb1ELb0ELb0ELb0ELb0ELb1ELb1ELb1ELb0EEENS1_21CollectiveEpilogueFwdINS6_IJSA_SC_SB_EEES9_SE_SG_Li384ELb1ELb1ELb1ELb0EEENS1_36VarlenDynamicPersistentTileSchedulerILi192ELi144ELi384ELi128ELb1ELb1ELb1ELb1ELb1ELb1EEEEEEEEEvNT_6ParamsE)
        /*0020*/ 	.word	0x00000004


	//----- nvinfo : EIATTR_FRAME_SIZE
	.align		4
.L_16:
        /*0024*/ 	.byte	0x04, 0x11
        /*0026*/ 	.short	(.L_18 - .L_17)
	.align		4
.L_17:
        /*0028*/ 	.word	index@(_ZN7cutlass13device_kernelIN5flash11enable_sm90INS1_16FlashAttnFwdSm90INS1_25CollectiveMainloopFwdSm90ILi2EN4cute5tupleIJNS5_1CILi1EEES8_S8_EEENS6_IJNS7_ILi192EEENS7_ILi144EEENS7_ILi96EEEEEELi96ENS_6half_tEfNS_4arch4Sm90ELb1ELb0ELb1ELb1ELb0ELb0ELb0ELb0ELb1ELb1ELb1ELb0EEENS1_21CollectiveEpilogueFwdINS6_IJSA_SC_SB_EEES9_SE_SG_Li384ELb1ELb1ELb1ELb0EEENS1_36VarlenDynamicPersistentTileSchedulerILi192ELi144ELi384ELi128ELb1ELb1ELb1ELb1ELb1ELb1EEEEEEEEEvNT_6ParamsE)
        /*002c*/ 	.word	0x00000000


	//----- nvinfo : EIATTR_REGCOUNT
	.align		4
.L_18:
        /*0030*/ 	.byte	0x04, 0x2f
        /*0032*/ 	.short	(.L_20 - .L_19)
	.align		4
.L_19:
        /*0034*/ 	.word	index@(_ZN7cutlass13device_kernelIN5flash11enable_sm90INS1_16FlashAttnFwdSm90INS1_25CollectiveMainloopFwdSm90ILi2EN4cute5tupleIJNS5_1CILi1EEES8_S8_EEENS6_IJNS7_ILi192EEENS7_ILi144EEENS7_ILi96EEEEEELi96ENS_6half_tEfNS_4arch4Sm90ELb1ELb0ELb1ELb0ELb0ELb0ELb0ELb0ELb1ELb1ELb1ELb0EEENS1_21CollectiveEpilogueFwdINS6_IJSA_SC_SB_EEES9_SE_SG_Li384ELb0ELb1ELb1ELb0EEENS1_19SingleTileSchedulerILb0ELb1ELb1ELi192EEEEEEEEEvNT_6ParamsE)
        /*0038*/ 	.word	0x00000004


	//----- nvinfo : EIATTR_FRAME_SIZE
	.align		4
.L_20:
        /*003c*/ 	.byte	0x04, 0x11
        /*003e*/ 	.short	(.L_22 - .L_21)
	.align		4
.L_21:
        /*0040*/ 	.word	index@(_ZN7cutlass13device_kernelIN5flash11enable_sm90INS1_16FlashAttnFwdSm90INS1_25CollectiveMainloopFwdSm90ILi2EN4cute5tupleIJNS5_1CILi1EEES8_S8_EEENS6_IJNS7_ILi192EEENS7_ILi144EEENS7_ILi96EEEEEELi96ENS_6half_tEfNS_4arch4Sm90ELb1ELb0ELb1ELb0ELb0ELb0ELb0ELb0ELb1ELb1ELb1ELb0EEENS1_21CollectiveEpilogueFwdINS6_IJSA_SC_SB_EEES9_SE_SG_Li384ELb0ELb1ELb1ELb0EEENS1_19SingleTileSchedulerILb0ELb1ELb1ELi192EEEEEEEEEvNT_6ParamsE)
        /*0044*/ 	.word	0x00000000


	//----- nvinfo : EIATTR_REGCOUNT
	.align		4
.L_22:
        /*0048*/ 	.byte	0x04, 0x2f
        /*004a*/ 	.short	(.L_24 - .L_23)
	.align		4
.L_23:
        /*004c*/ 	.word	index@(_ZN7cutlass13device_kernelIN5flash11enable_sm90INS1_16FlashAttnFwdSm90INS1_25CollectiveMainloopFwdSm90ILi2EN4cute5tupleIJNS5_1CILi1EEES8_S8_EEENS6_IJNS7_ILi192EEENS7_ILi128EEENS7_ILi96EEEEEELi96ENS_6half_tEfNS_4arch4Sm90ELb0ELb1ELb1ELb1ELb0ELb1ELb0ELb0ELb1ELb1ELb1ELb0EEENS1_21CollectiveEpilogueFwdINS6_IJSA_SC_SB_EEES9_SE_SG_Li384ELb1ELb1ELb1ELb0EEENS1_36VarlenDynamicPersistentTileSchedulerILi192ELi128ELi384ELi128ELb1ELb1ELb1ELb1ELb0ELb1EEEEEEEEEvNT_6ParamsE)
        /*0050*/ 	.word	0x00000004


	//----- nvinfo : EIATTR_FRAME_SIZE
	.align		4
.L_24:
        /*0054*/ 	.byte	0x04, 0x11
        /*0056*/ 	.short	(.L_26 - .L_25)
	.align		4
.L_25:
        /*0058*/ 	.word	index@(_ZN7cutlass13device_kernelIN5flash11enable_sm90INS1_16FlashAttnFwdSm90INS1_25CollectiveMainloopFwdSm90ILi2EN4cute5tupleIJNS5_1CILi1EEES8_S8_EEENS6_IJNS7_ILi192EEENS7_ILi128EEENS7_ILi96EEEEEELi96ENS_6half_tEfNS_4arch4Sm90ELb0ELb1ELb1ELb1ELb0ELb1ELb0ELb0ELb1ELb1ELb1ELb0EEENS1_21CollectiveEpilogueFwdINS6_IJSA_SC_SB_EEES9_SE_SG_Li384ELb1ELb1ELb1ELb0EEENS1_36VarlenDynamicPersistentTileSchedulerILi192ELi128ELi384ELi128ELb1ELb1ELb1ELb1ELb0ELb1EEEEEEEEEvNT_6ParamsE)
        /*005c*/ 	.word	0x00000000


	//----- nvinfo : EIATTR_REGCOUNT
	.align		4
.L_26:
        /*0060*/ 	.byte	0x04, 0x2f
        /*0062*/ 	.short	(.L_28 - .L_27)
	.align		4
.L_27:
        /*0064*/ 	.word	index@(_ZN7cutlass13device_kernelIN5flash11enable_sm90INS1_16FlashAttnFwdSm90INS1_25CollectiveMainloopFwdSm90ILi2EN4cute5tupleIJNS5_1CILi1EEES8_S8_EEENS6_IJNS7_ILi192EEENS7_ILi128EEENS7_ILi96EEEEEELi96ENS_6half_tEfNS_4arch4Sm90ELb0ELb1ELb1ELb1ELb0ELb0ELb0ELb0ELb1ELb1ELb1ELb0EEENS1_21CollectiveEpilogueFwdINS6_IJSA_SC_SB_EEES9_SE_SG_Li384ELb1ELb1ELb1ELb0EEENS1_36VarlenDynamicPersistentTileSchedulerILi192ELi128ELi384ELi128ELb1ELb1ELb1ELb1ELb0ELb1EEEEEEEEEvNT_6ParamsE)
        /*0068*/ 	.word	0x00000004


	//----- nvinfo : EIATTR_FRAME_SIZE
	.align		4
.L_28:
        /*006c*/ 	.byte	0x04, 0x11
        /*006e*/ 	.short	(.L_30 - .L_29)
	.align		4
.L_29:
        /*0070*/ 	.word	index@(_ZN7cutlass13device_kernelIN5flash11enable_sm90INS1_16FlashAttnFwdSm90INS1_25CollectiveMainloopFwdSm90ILi2EN4cute5tupleIJNS5_1CILi1EEES8_S8_EEENS6_IJNS7_ILi192EEENS7_ILi128EEENS7_ILi96EEEEEELi96ENS_6half_tEfNS_4arch4Sm90ELb0ELb1ELb1ELb1ELb0ELb0ELb0ELb0ELb1ELb1ELb1ELb0EEENS1_21CollectiveEpilogueFwdINS6_IJSA_SC_SB_EEES9_SE_SG_Li384ELb1ELb1ELb1ELb0EEENS1_36VarlenDynamicPersistentTileSchedulerILi192ELi128ELi384ELi128ELb1ELb1ELb1ELb1ELb0ELb1EEEEEEEEEvNT_6ParamsE)
        /*0074*/ 	.word	0x00000000


	//----- nvinfo : EIATTR_REGCOUNT
	.align		4
.L_30:
        /*0078*/ 	.byte	0x04, 0x2f
        /*007a*/ 	.short	(.L_32 - .L_31)
	.align		4
.L_31:
        /*007c*/ 	.word	index@(_ZN7cutlass13device_kernelIN5flash11enable_sm90INS1_16FlashAttnFwdSm90INS1_25CollectiveMainloopFwdSm90ILi2EN4cute5tupleIJNS5_1CILi1EEES8_S8_EEENS6_IJNS7_ILi192EEENS7_ILi128EEENS7_ILi96EEEEEELi96ENS_6half_tEfNS_4arch4Sm90ELb0ELb1ELb1ELb0ELb0ELb0ELb0ELb0ELb1ELb1ELb1ELb0EEENS1_21CollectiveEpilogueFwdINS6_IJSA_SC_SB_EEES9_SE_SG_Li384ELb0ELb1ELb1ELb0EEENS1_19SingleTileSchedulerILb0ELb1ELb1ELi192EEEEEEEEEvNT_6ParamsE)
        /*0080*/ 	.word	0x00000004


	//----- nvinfo : EIATTR_FRAME_SIZE
	.align		4
.L_32:
        /*0084*/ 	.byte	0x04, 0x11
        /*0086*/ 	.short	(.L_34 - .L_33)
	.align		4
.L_33:
        /*0088*/ 	.word	index@(_ZN7cutlass13device_kernelIN5flash11enable_sm90INS1_16FlashAttnFwdSm90INS1_25CollectiveMainloopFwdSm90ILi2EN4cute5tupleIJNS5_1CILi1EEES8_S8_EEENS6_IJNS7_ILi192EEENS7_ILi128EEENS7_ILi96EEEEEELi96ENS_6half_tEfNS_4arch4Sm90ELb0ELb1ELb1ELb0ELb0ELb0ELb0ELb0ELb1ELb1ELb1ELb0EEENS1_21CollectiveEpilogueFwdINS6_IJSA_SC_SB_EEES9_SE_SG_Li384ELb0ELb1ELb1ELb0EEENS1_19SingleTileSchedulerILb0ELb1ELb1ELi192EEEEEEEEEvNT_6ParamsE)
        /*008c*/ 	.word	0x00000000


	//----- nvinfo : EIATTR_REGCOUNT
	.align		4
.L_34:
        /*0090*/ 	.byte	0x04, 0x2f
        /*0092*/ 	.short	(.L_36 - .L_35)
	.align		4
.L_35:
        /*0094*/ 	.word	index@(_ZN7cutlass13device_kernelIN5flash11enable_sm90INS1_16FlashAttnFwdSm90INS1_25CollectiveMainloopFwdSm90ILi2EN4cute5tupleIJNS5_1CILi1EEES8_S8_EEENS6_IJNS7_ILi192EEENS7_ILi144EEENS7_ILi96EEEEEELi96ENS_6half_tEfNS_4arch4Sm90ELb0ELb0ELb1ELb1ELb0ELb1ELb0ELb0ELb1ELb1ELb1ELb0EEENS1_21CollectiveEpilogueFwdINS6_IJSA_SC_SB_EEES9_SE_SG_Li384ELb1ELb1ELb1ELb0EEENS1_36VarlenDynamicPersistentTileSchedulerILi192ELi144ELi384ELi128ELb1ELb1ELb1ELb0ELb1ELb1EEEEEEEEEvNT_6ParamsE)
        /*0098*/ 	.word	0x00000004


	//----- nvinfo : EIATTR_FRAME_SIZE
	.align		4
.L_36:
        /*009c*/ 	.byte	0x04, 0x11
        /*009e*/ 	.short	(.L_38 - .L_37)
	.align		4
.L_37:
        /*00a0*/ 	.word	index@(_ZN7cutlass13device_kernelIN5flash11enable_sm90INS1_16FlashAttnFwdSm90INS1_25CollectiveMainloopFwdSm90ILi2EN4cute5tupleIJNS5_1CILi1EEES8_S8_EEENS6_IJNS7_ILi192EEENS7_ILi144EEENS7_ILi96EEEEEELi96ENS_6half_tEfNS_4arch4Sm90ELb0ELb0ELb1ELb1ELb0ELb1ELb0ELb0ELb1ELb1ELb1ELb0EEENS1_21CollectiveEpilogueFwdINS6_IJSA_SC_SB_EEES9_SE_SG_Li384ELb1ELb1ELb1ELb0EEENS1_36VarlenDynamicPersistentTileSchedulerILi192ELi144ELi384ELi128ELb1ELb1ELb1ELb0ELb1ELb1EEEEEEEEEvNT_6ParamsE)
        /*00a4*/ 	.word	0x00000000


	//----- nvinfo : EIATTR_REGCOUNT
	.align		4
.L_38:
        /*00a8*/ 	.byte	0x04, 0x2f
        /*00aa*/ 	.short	(.L_40 - .L_39)
	.align		4
.L_39:
        /*00ac*/ 	.word	index@(_ZN7cutlass13device_kernelIN5flash11enable_sm90INS1_16FlashAttnFwdSm90INS1_25CollectiveMainloopFwdSm90ILi2EN4cute5tupleIJNS5_1CILi1EEES8_S8_EEENS6_IJNS7_ILi192EEENS7_ILi144EEENS7_ILi96EEEEEELi96ENS_6half_tEfNS_4arch4Sm90ELb0ELb0ELb1ELb1ELb0ELb0ELb0ELb0ELb1ELb1ELb1ELb0EEENS1_21CollectiveEpilogueFwdINS6_IJSA_SC_SB_EEES9_SE_SG_Li384ELb1ELb1ELb1ELb0EEENS1_36VarlenDynamicPersistentTileSchedulerILi192ELi144ELi384ELi128ELb1ELb1ELb1ELb0ELb1ELb1EEEEEEEEEvNT_6ParamsE)
        /*00b0*/ 	.word	0x00000004


	//----- nvinfo : EIATTR_FRAME_SIZE
	.align		4
.L_40:
        /*00b4*/ 	.byte	0x04, 0x11
        /*00b6*/ 	.short	(.L_42 - .L_41)
	.align		4
.L_41:
        /*00b8*/ 	.word	index@(_ZN7cutlass13device_kernelIN5flash11enable_sm90INS1_16FlashAttnFwdSm90INS1_25CollectiveMainloopFwdSm90ILi2EN4cute5tupleIJNS5_1CILi1EEES8_S8_EEENS6_IJNS7_ILi192EEENS7_ILi144EEENS7_ILi96EEEEEELi96ENS_6half_tEfNS_4arch4Sm90ELb0ELb0ELb1ELb1ELb0ELb0ELb0ELb0ELb1ELb1ELb1ELb0EEENS1_21CollectiveEpilogueFwdINS6_IJSA_SC_SB_EEES9_SE_SG_Li384ELb1ELb1ELb1ELb0EEENS1_36VarlenDynamicPersistentTileSchedulerILi192ELi144ELi384ELi128ELb1ELb1ELb1ELb0ELb1ELb1EEEEEEEEEvNT_6ParamsE)
        /*00bc*/ 	.word	0x00000000


	//----- nvinfo : EIATTR_REGCOUNT
	.align		4
.L_42:
        /*00c0*/ 	.byte	0x04, 0x2f
        /*00c2*/ 	.short	(.L_44 - .L_43)
	.align		4
.L_43:
        /*00c4*/ 	.word	index@(_ZN7cutlass13device_kernelIN5flash11enable_sm90INS1_16FlashAttnFwdSm90INS1_25CollectiveMainloopFwdSm90ILi2EN4cute5tupleIJNS5_1CILi1EEES8_S8_EEENS6_IJNS7_ILi192EEENS7_ILi144EEENS7_ILi96EEEEEELi96ENS_6half_tEfNS_4arch4Sm90ELb0ELb0ELb1ELb0ELb0ELb0ELb0ELb0ELb1ELb1ELb1ELb0EEENS1_21CollectiveEpilogueFwdINS6_IJSA_SC_SB_EEES9_SE_SG_Li384ELb0ELb1ELb1ELb0EEENS1_19SingleTileSchedulerILb0ELb1ELb1ELi192EEEEEEEEEvNT_6ParamsE)
        /*00c8*/ 	.word	0x00000004


	//----- nvinfo : EIATTR_FRAME_SIZE
	.align		4
.L_44:
        /*00cc*/ 	.byte	0x04, 0x11
        /*00ce*/ 	.short	(.L_46 - .L_45)
	.align		4
.L_45:
        /*00d0*/ 	.word	index@(_ZN7cutlass13device_kernelIN5flash11enable_sm90INS1_16FlashAttnFwdSm90INS1_25CollectiveMainloopFwdSm90ILi2EN4cute5tupleIJNS5_1CILi1EEES8_S8_EEENS6_IJNS7_ILi192EEENS7_ILi144EEENS7_ILi96EEEEEELi96ENS_6half_tEfNS_4arch4Sm90ELb0ELb0ELb1ELb0ELb0ELb0ELb0ELb0ELb1ELb1ELb1ELb0EEENS1_21CollectiveEpilogueFwdINS6_IJSA_SC_SB_EEES9_SE_SG_Li384ELb0ELb1ELb1ELb0EEENS1_19SingleTileSchedulerILb0ELb1ELb1ELi192EEEEEEEEEvNT_6ParamsE)
        /*00d4*/ 	.word	0x00000000


	//----- nvinfo : EIATTR_MIN_STACK_SIZE
	.align		4
.L_46:
        /*00d8*/ 	.byte	0x04, 0x12
        /*00da*/ 	.short	(.L_48 - .L_47)
	.align		4
.L_47:
        /*00dc*/ 	.word	index@(_ZN7cutlass13device_kernelIN5flash11enable_sm90INS1_16FlashAttnFwdSm90INS1_25CollectiveMainloopFwdSm90ILi2EN4cute5tupleIJNS5_1CILi1EEES8_S8_EEENS6_IJNS7_ILi192EEENS7_ILi144EEENS7_ILi96EEEEEELi96ENS_6half_tEfNS_4arch4Sm90ELb0ELb0ELb1ELb0ELb0ELb0ELb0ELb0ELb1ELb1ELb1ELb0EEENS1_21CollectiveEpilogueFwdINS6_IJSA_SC_SB_EEES9_SE_SG_Li384ELb0ELb1ELb1ELb0EEENS1_19SingleTileSchedulerILb0ELb1ELb1ELi192EEEEEEEEEvNT_6ParamsE)
        /*00e0*/ 	.word	0x00000000


	//----- nvinfo : EIATTR_MIN_STACK_SIZE
	.align		4
.L_48:
        /*00e4*/ 	.byte	0x04, 0x12
        /*00e6*/ 	.short	(.L_50 - .L_49)
	.align		4
.L_49:
        /*00e8*/ 	.word	index@(_ZN7cutlass13device_kernelIN5flash11enable_sm90INS1_16FlashAttnFwdSm90INS1_25CollectiveMainloopFwdSm90ILi2EN4cute5tupleIJNS5_1CILi1EEES8_S8_EEENS6_IJNS7_ILi192EEENS7_ILi144EEENS7_ILi96EEEEEELi96ENS_6half_tEfNS_4arch4Sm90ELb0ELb0ELb1ELb1ELb0ELb0ELb0ELb0ELb1ELb1ELb1ELb0EEENS1_21CollectiveEpilogueFwdINS6_IJSA_SC_SB_EEES9_SE_SG_Li384ELb1ELb1ELb1ELb0EEENS1_36VarlenDynamicPersistentTileSchedulerILi192ELi144ELi384ELi128ELb1ELb1ELb1ELb0ELb1ELb1EEEEEEEEEvNT_6ParamsE)
        /*00ec*/ 	.word	0x00000000


	//----- nvinfo : EIATTR_MIN_STACK_SIZE
	.align		4
.L_50:
        /*00f0*/ 	.byte	0x04, 0x12
        /*00f2*/ 	.short	(.L_52 - .L_51)
	.align		4
.L_51:
        /*00f4*/ 	.word	index@(_ZN7cutlass13device_kernelIN5flash11enable_sm90INS1_16FlashAttnFwdSm90INS1_25CollectiveMainloopFwdSm90ILi2EN4cute5tupleIJNS5_1CILi1EEES8_S8_EEENS6_IJNS7_ILi192EEENS7_ILi144EEENS7_ILi96EEEEEELi96ENS_6half_tEfNS_4arch4Sm90ELb0ELb0ELb1ELb1ELb0ELb1ELb0ELb0ELb1ELb1ELb1ELb0EEENS1_21CollectiveEpilogueFwdINS6_IJSA_SC_SB_EEES9_SE_SG_Li384ELb1ELb1ELb1ELb0EEENS1_36VarlenDynamicPersistentTileSchedulerILi192ELi144ELi384ELi128ELb1ELb1ELb1ELb0ELb1ELb1EEEEEEEEEvNT_6ParamsE)
        /*00f8*/ 	.word	0x00000000


	//----- nvinfo : EIATTR_MIN_STACK_SIZE
	.align		4
.L_52:
        /*00fc*/ 	.byte	0x04, 0x12
        /*00fe*/ 	.short	(.L_54 - .L_53)
	.align		4
.L_53:
        /*0100*/ 	.word	index@(_ZN7cutlass13device_kernelIN5flash11enable_sm90INS1_16FlashAttnFwdSm90INS1_25CollectiveMainloopFwdSm90ILi2EN4cute5tupleIJNS5_1CILi1EEES8_S8_EEENS6_IJNS7_ILi192EEENS7_ILi128EEENS7_ILi96EEEEEELi96ENS_6half_tEfNS_4arch4Sm90ELb0ELb1ELb1ELb0ELb0ELb0ELb0ELb0ELb1ELb1ELb1ELb0EEENS1_21CollectiveEpilogueFwdINS6_IJSA_SC_SB_EEES9_SE_SG_Li384ELb0ELb1ELb1ELb0EEENS1_19SingleTileSchedulerILb0ELb1ELb1ELi192EEEEEEEEEvNT_6ParamsE)
        /*0104*/ 	.word	0x00000000


	//----- nvinfo : EIATTR_MIN_STACK_SIZE
	.align		4
.L_54:
        /*0108*/ 	.byte	0x04, 0x12
        /*010a*/ 	.short	(.L_56 - .L_55)
	.align		4
.L_55:
        /*010c*/ 	.word	index@(_ZN7cutlass13device_kernelIN5flash11enable_sm90INS1_16FlashAttnFwdSm90INS1_25CollectiveMainloopFwdSm90ILi2EN4cute5tupleIJNS5_1CILi1EEES8_S8_EEENS6_IJNS7_ILi192EEENS7_ILi128EEENS7_ILi96EEEEEELi96ENS_6half_tEfNS_4arch4Sm90ELb0ELb1ELb1ELb1ELb0ELb0ELb0ELb0ELb1ELb1ELb1ELb0EEENS1_21CollectiveEpilogueFwdINS6_IJSA_SC_SB_EEES9_SE_SG_Li384ELb1ELb1ELb1ELb0EEENS1_36VarlenDynamicPersistentTileSchedulerILi192ELi128ELi384ELi128ELb1ELb1ELb1ELb1ELb0ELb1EEEEEEEEEvNT_6ParamsE)
        /*0110*/ 	.word	0x00000000


	//----- nvinfo : EIATTR_MIN_STACK_SIZE
	.align		4
.L_56:
        /*0114*/ 	.byte	0x04, 0x12
        /*0116*/ 	.short	(.L_58 - .L_57)
	.align		4
.L_57:
        /*0118*/ 	.word	index@(_ZN7cutlass13device_kernelIN5flash11enable_sm90INS1_16FlashAttnFwdSm90INS1_25CollectiveMainloopFwdSm90ILi2EN4cute5tupleIJNS5_1CILi1EEES8_S8_EEENS6_IJNS7_ILi192EEENS7_ILi128EEENS7_ILi96EEEEEELi96ENS_6half_tEfNS_4arch4Sm90ELb0ELb1ELb1ELb1ELb0ELb1ELb0ELb0ELb1ELb1ELb1ELb0EEENS1_21CollectiveEpilogueFwdINS6_IJSA_SC_SB_EEES9_SE_SG_Li384ELb1ELb1ELb1ELb0EEENS1_36VarlenDynamicPersistentTileSchedulerILi192ELi128ELi384ELi128ELb1ELb1ELb1ELb1ELb0ELb1EEEEEEEEEvNT_6ParamsE)
        /*011c*/ 	.word	0x00000000


	//----- nvinfo : EIATTR_MIN_STACK_SIZE
	.align		4
.L_58:
        /*0120*/ 	.byte	0x04, 0x12
        /*0122*/ 	.short	(.L_60 - .L_59)
	.align		4
.L_59:
        /*0124*/ 	.word	index@(_ZN7cutlass13device_kernelIN5flash11enable_sm90INS1_16FlashAttnFwdSm90INS1_25CollectiveMainloopFwdSm90ILi2EN4cute5tupleIJNS5_1CILi1EEES8_S8_EEENS6_IJNS7_ILi192EEENS7_ILi144EEENS7_ILi96EEEEEELi96ENS_6half_tEfNS_4arch4Sm90ELb1ELb0ELb1ELb0ELb0ELb0ELb0ELb0ELb1ELb1ELb1ELb0EEENS1_21CollectiveEpilogueFwdINS6_IJSA_SC_SB_EEES9_SE_SG_Li384ELb0ELb1ELb1ELb0EEENS1_19SingleTileSchedulerILb0ELb1ELb1ELi192EEEEEEEEEvNT_6ParamsE)
        /*0128*/ 	.word	0x00000000


	//----- nvinfo : EIATTR_MIN_STACK_SIZE
	.align		4
.L_60:
        /*012c*/ 	.byte	0x04, 0x12
        /*012e*/ 	.short	(.L_62 - .L_61)
	.align		4
.L_61:
        /*0130*/ 	.word	index@(_ZN7cutlass13device_kernelIN5flash11enable_sm90INS1_16FlashAttnFwdSm90INS1_25CollectiveMainloopFwdSm90ILi2EN4cute5tupleIJNS5_1CILi1EEES8_S8_EEENS6_IJNS7_ILi192EEENS7_ILi144EEENS7_ILi96EEEEEELi96ENS_6half_tEfNS_4arch4Sm90ELb1ELb0ELb1ELb1ELb0ELb0ELb0ELb0ELb1ELb1ELb1ELb0EEENS1_21CollectiveEpilogueFwdINS6_IJSA_SC_SB_EEES9_SE_SG_Li384ELb1ELb1ELb1ELb0EEENS1_36VarlenDynamicPersistentTileSchedulerILi192ELi144ELi384ELi128ELb1ELb1ELb1ELb1ELb1ELb1EEEEEEEEEvNT_6ParamsE)
        /*0134*/ 	.word	0x00000000


	//----- nvinfo : EIATTR_MIN_STACK_SIZE
	.align		4
.L_62:
        /*0138*/ 	.byte	0x04, 0x12
        /*013a*/ 	.short	(.L_64 - .L_63)
	.align		4
.L_63:
        /*013c*/ 	.word	index@(_ZN7cutlass13device_kernelIN5flash11enable_sm90INS1_16FlashAttnFwdSm90INS1_25CollectiveMainloopFwdSm90ILi2EN4cute5tupleIJNS5_1CILi1EEES8_S8_EEENS6_IJNS7_ILi192EEENS7_ILi144EEENS7_ILi96EEEEEELi96ENS_6half_tEfNS_4arch4Sm90ELb1ELb0ELb1ELb1ELb0ELb1ELb0ELb0ELb1ELb1ELb1ELb0EEENS1_21CollectiveEpilogueFwdINS6_IJSA_SC_SB_EEES9_SE_SG_Li384ELb1ELb1ELb1ELb0EEENS1_36VarlenDynamicPersistentTileSchedulerILi192ELi144ELi384ELi128ELb1ELb1ELb1ELb1ELb1ELb1EEEEEEEEEvNT_6ParamsE)
        /*0140*/ 	.word	0x00000000
.L_64:


//--------------------- .nv.compat                --------------------------
	.section	.nv.compat,"",@"SHT_CUDA_COMPAT_INFO"
	.align	4
        /*0000*/ 	.byte	0x02, 0x09, 0x01, 0x00, 0x02, 0x02, 0x01, 0x00, 0x02, 0x05, 0x05, 0x00, 0x03, 0x07, 0x01, 0x01
        /*0010*/ 	.byte	0x02, 0x03, 0x00, 0x00, 0x02, 0x06, 0x01, 0x00, 0x04, 0x0b, 0x08, 0x00, 0x09, 0x00, 0x00, 0x00
        /*0020*/ 	.byte	0x00, 0x00, 0x00, 0x00


//--------------------- .nv.info._ZN7cutlass13device_kernelIN5flash11enable_sm90INS1_16FlashAttnFwdSm90INS1_25CollectiveMainloopFwdSm90ILi2EN4cute5tupleIJNS5_1CILi1EEES8_S8_EEENS6_IJNS7_ILi192EEENS7_ILi144EEENS7_ILi96EEEEEELi96ENS_6half_tEfNS_4arch4Sm90ELb0ELb0ELb1ELb0ELb0ELb0ELb0ELb0ELb1ELb1ELb1ELb0EEENS1_21CollectiveEpilogueFwdINS6_IJSA_SC_SB_EEES9_SE_SG_Li384ELb0ELb1ELb1ELb0EEENS1_19SingleTileSchedulerILb0ELb1ELb1ELi192EEEEEEEEEvNT_6ParamsE --------------------------
	.section	.nv.info._ZN7cutlass13device_kernelIN5flash11enable_sm90INS1_16FlashAttnFwdSm90INS1_25CollectiveMainloopFwdSm90ILi2EN4cute5tupleIJNS5_1CILi1EEES8_S8_EEENS6_IJNS7_ILi192EEENS7_ILi144EEENS7_ILi96EEEEEELi96ENS_6half_tEfNS_4arch4Sm90ELb0ELb0ELb1ELb0ELb0ELb0ELb0ELb0ELb1ELb1ELb1ELb0EEENS1_21CollectiveEpilogueFwdINS6_IJSA_SC_SB_EEES9_SE_SG_Li384ELb0ELb1ELb1ELb0EEENS1_19SingleTileSchedulerILb0ELb1ELb1ELi192EEEEEEEEEvNT_6ParamsE,"",@"SHT_CUDA_INFO"
	.sectionflags	@""
	.align	4


	//----- nvinfo : EIATTR_CUDA_API_VERSION
	.align		4
        /*0000*/ 	.byte	0x04, 0x37
        /*0002*/ 	.short	(.L_66 - .L_65)
.L_65:
        /*0004*/ 	.word	0x00000082


	//----- nvinfo : EIATTR_KPARAM_INFO
	.align		4
.L_66:
        /*0008*/ 	.byte	0x04, 0x17
        /*000a*/ 	.short	(.L_68 - .L_67)
.L_67:
        /*000c*/ 	.word	0x00000000
        /*0010*/ 	.short	0x0000
        /*0012*/ 	.short	0x0000
        /*0014*/ 	.byte	0x00, 0xf0, 0x01, 0x28


	//----- nvinfo : EIATTR_SPARSE_MMA_MASK
	.align		4
.L_68:
        /*0018*/ 	.byte	0x03, 0x50
        /*001a*/ 	.short	0x0000


	//----- nvinfo : EIATTR_MAXREG_COUNT
	.align		4
        /*001c*/ 	.byte	0x03, 0x1b
        /*001e*/ 	.short	0x0080


	//----- nvinfo : EIATTR_MERCURY_ISA_VERSION
	.align		4
        /*0020*/ 	.byte	0x03, 0x5f
        /*0022*/ 	.short	0x0101


	//----- nvinfo : EIATTR_VRC_CTA_INIT_COUNT
	.align		4
        /*0024*/ 	.byte	0x02, 0x4a
	.zero		1
	.zero		1


	//----- nvinfo : EIATTR_EXIT_INSTR_OFFSETS
	.align		4
        /*0028*/ 	.byte	0x04, 0x1c
        /*002a*/ 	.short	(.L_70 - .L_69)


	//   ....[0]....
.L_69:
        /*002c*/ 	.word	0x00000010


	//----- nvinfo : EIATTR_MAX_THREADS
	.align		4
.L_70:
        /*0030*/ 	.byte	0x04, 0x05
        /*0032*/ 	.short	(.L_72 - .L_71)
.L_71:
        /*0034*/ 	.word	0x00000200
        /*0038*/ 	.word	0x00000001
        /*003c*/ 	.word	0x00000001


	//----- nvinfo : EIATTR_CBANK_PARAM_SIZE
	.align		4
.L_72:
        /*0040*/ 	.byte	0x03, 0x19
        /*0042*/ 	.short	0x0a00


	//----- nvinfo : EIATTR_PARAM_CBANK
	.align		4
        /*0044*/ 	.byte	0x04, 0x0a
        /*0046*/ 	.short	(.L_74 - .L_73)
	.align		4
.L_73:
        /*0048*/ 	.word	index@(.nv.constant0._ZN7cutlass13device_kernelIN5flash11enable_sm90INS1_16FlashAttnFwdSm90INS1_25CollectiveMainloopFwdSm90ILi2EN4cute5tupleIJNS5_1CILi1EEES8_S8_EEENS6_IJNS7_ILi192EEENS7_ILi144EEENS7_ILi96EEEEEELi96ENS_6half_tEfNS_4arch4Sm90ELb0ELb0ELb1ELb0ELb0ELb0ELb0ELb0ELb1ELb1ELb1ELb0EEENS1_21CollectiveEpilogueFwdINS6_IJSA_SC_SB_EEES9_SE_SG_Li384ELb0ELb1ELb1ELb0EEENS1_19SingleTileSchedulerILb0ELb1ELb1ELi192EEEEEEEEEvNT_6ParamsE)
        /*004c*/ 	.short	0x0380
        /*004e*/ 	.short	0x0a00


	//----- nvinfo : EIATTR_SW_WAR
	.align		4
.L_74:
        /*0050*/ 	.byte	0x04, 0x36
        /*0052*/ 	.short	(.L_76 - .L_75)
.L_75:
        /*0054*/ 	.word	0x00000008
.L_76:


//--------------------- .nv.info._ZN7cutlass13device_kernelIN5flash11enable_sm90INS1_16FlashAttnFwdSm90INS1_25CollectiveMainloopFwdSm90ILi2EN4cute5tupleIJNS5_1CILi1EEES8_S8_EEENS6_IJNS7_ILi192EEENS7_ILi144EEENS7_ILi96EEEEEELi96ENS_6half_tEfNS_4arch4Sm90ELb0ELb0ELb1ELb1ELb0ELb0ELb0ELb0ELb1ELb1ELb1ELb0EEENS1_21CollectiveEpilogueFwdINS6_IJSA_SC_SB_EEES9_SE_SG_Li384ELb1ELb1ELb1ELb0EEENS1_36VarlenDynamicPersistentTileSchedulerILi192ELi144ELi384ELi128ELb1ELb1ELb1ELb0ELb1ELb1EEEEEEEEEvNT_6ParamsE --------------------------
	.section	.nv.info._ZN7cutlass13device_kernelIN5flash11enable_sm90INS1_16FlashAttnFwdSm90INS1_25CollectiveMainloopFwdSm90ILi2EN4cute5tupleIJNS5_1CILi1EEES8_S8_EEENS6_IJNS7_ILi192EEENS7_ILi144EEENS7_ILi96EEEEEELi96ENS_6half_tEfNS_4arch4Sm90ELb0ELb0ELb1ELb1ELb0ELb0ELb0ELb0ELb1ELb1ELb1ELb0EEENS1_21CollectiveEpilogueFwdINS6_IJSA_SC_SB_EEES9_SE_SG_Li384ELb1ELb1ELb1ELb0EEENS1_36VarlenDynamicPersistentTileSchedulerILi192ELi144ELi384ELi128ELb1ELb1ELb1ELb0ELb1ELb1EEEEEEEEEvNT_6ParamsE,"",@"SHT_CUDA_INFO"
	.sectionflags	@""
	.align	4


	//----- nvinfo : EIATTR_CUDA_API_VERSION
	.align		4
        /*0000*/ 	.byte	0x04, 0x37
        /*0002*/ 	.short	(.L_78 - .L_77)
.L_77:
        /*0004*/ 	.word	0x00000082


	//----- nvinfo : EIATTR_KPARAM_INFO
	.align		4
.L_78:
        /*0008*/ 	.byte	0x04, 0x17
        /*000a*/ 	.short	(.L_80 - .L_79)
.L_79:
        /*000c*/ 	.word	0x00000000
        /*0010*/ 	.short	0x0000
        /*0012*/ 	.short	0x0000
        /*0014*/ 	.byte	0x00, 0xf0, 0x01, 0x2a


	//----- nvinfo : EIATTR_SPARSE_MMA_MASK
	.align		4
.L_80:
        /*0018*/ 	.byte	0x03, 0x50
        /*001a*/ 	.short	0x0000


	//----- nvinfo : EIATTR_MAXREG_COUNT
	.align		4
        /*001c*/ 	.byte	0x03, 0x1b
        /*001e*/ 	.short	0x0080


	//----- nvinfo : EIATTR_MERCURY_ISA_VERSION
	.align		4
        /*0020*/ 	.byte	0x03, 0x5f
        /*0022*/ 	.short	0x0101


	//----- nvinfo : EIATTR_VRC_CTA_INIT_COUNT
	.align		4
        /*0024*/ 	.byte	0x02, 0x4a
	.zero		1
	.zero		1


	//----- nvinfo : EIATTR_EXIT_INSTR_OFFSETS
	.align		4
        /*0028*/ 	.byte	0x04, 0x1c
        /*002a*/ 	.short	(.L_82 - .L_81)


	//   ....[0]....
.L_81:
        /*002c*/ 	.word	0x00000010


	//----- nvinfo : EIATTR_MAX_THREADS
	.align		4
.L_82:
        /*0030*/ 	.byte	0x04, 0x05
        /*0032*/ 	.short	(.L_84 - .L_83)
.L_83:
        /*0034*/ 	.word	0x00000200
        /*0038*/ 	.word	0x00000001
        /*003c*/ 	.word	0x00000001


	//----- nvinfo : EIATTR_CBANK_PARAM_SIZE
	.align		4
.L_84:
        /*0040*/ 	.byte	0x03, 0x19
        /*0042*/ 	.short	0x0a80


	//----- nvinfo : EIATTR_PARAM_CBANK
	.align		4
        /*0044*/ 	.byte	0x04, 0x0a
        /*0046*/ 	.short	(.L_86 - .L_85)
	.align		4
.L_85:
        /*0048*/ 	.word	index@(.nv.constant0._ZN7cutlass13device_kernelIN5flash11enable_sm90INS1_16FlashAttnFwdSm90INS1_25CollectiveMainloopFwdSm90ILi2EN4cute5tupleIJNS5_1CILi1EEES8_S8_EEENS6_IJNS7_ILi192EEENS7_ILi144EEENS7_ILi96EEEEEELi96ENS_6half_tEfNS_4arch4Sm90ELb0ELb0ELb1ELb1ELb0ELb0ELb0ELb0ELb1ELb1ELb1ELb0EEENS1_21CollectiveEpilogueFwdINS6_IJSA_SC_SB_EEES9_SE_SG_Li384ELb1ELb1ELb1ELb0EEENS1_36VarlenDynamicPersistentTileSchedulerILi192ELi144ELi384ELi128ELb1ELb1ELb1ELb0ELb1ELb1EEEEEEEEEvNT_6ParamsE)
        /*004c*/ 	.short	0x0380
        /*004e*/ 	.short	0x0a80


	//----- nvinfo : EIATTR_SW_WAR
	.align		4
.L_86:
        /*0050*/ 	.byte	0x04, 0x36
        /*0052*/ 	.short	(.L_88 - .L_87)
.L_87:
        /*0054*/ 	.word	0x00000008
.L_88:


//--------------------- .nv.info._ZN7cutlass13device_kernelIN5flash11enable_sm90INS1_16FlashAttnFwdSm90INS1_25CollectiveMainloopFwdSm90ILi2EN4cute5tupleIJNS5_1CILi1EEES8_S8_EEENS6_IJNS7_ILi192EEENS7_ILi144EEENS7_ILi96EEEEEELi96ENS_6half_tEfNS_4arch4Sm90ELb0ELb0ELb1ELb1ELb0ELb1ELb0ELb0ELb1ELb1ELb1ELb0EEENS1_21CollectiveEpilogueFwdINS6_IJSA_SC_SB_EEES9_SE_SG_Li384ELb1ELb1ELb1ELb0EEENS1_36VarlenDynamicPersistentTileSchedulerILi192ELi144ELi384ELi128ELb1ELb1ELb1ELb0ELb1ELb1EEEEEEEEEvNT_6ParamsE --------------------------
	.section	.nv.info._ZN7cutlass13device_kernelIN5flash11enable_sm90INS1_16FlashAttnFwdSm90INS1_25CollectiveMainloopFwdSm90ILi2EN4cute5tupleIJNS5_1CILi1EEES8_S8_EEENS6_IJNS7_ILi192EEENS7_ILi144EEENS7_ILi96EEEEEELi96ENS_6half_tEfNS_4arch4Sm90ELb0ELb0ELb1ELb1ELb0ELb1ELb0ELb0ELb1ELb1ELb1ELb0EEENS1_21CollectiveEpilogueFwdINS6_IJSA_SC_SB_EEES9_SE_SG_Li384ELb1ELb1ELb1ELb0EEENS1_36VarlenDynamicPersistentTileSchedulerILi192ELi144ELi384ELi128ELb1ELb1ELb1ELb0ELb1ELb1EEEEEEEEEvNT_6ParamsE,"",@"SHT_CUDA_INFO"
	.sectionflags	@""
	.align	4


	//----- nvinfo : EIATTR_CUDA_API_VERSION
	.align		4
        /*0000*/ 	.byte	0x04, 0x37
        /*0002*/ 	.short	(.L_90 - .L_89)
.L_89:
        /*0004*/ 	.word	0x00000082


	//----- nvinfo : EIATTR_KPARAM_INFO
	.align		4
.L_90:
        /*0008*/ 	.byte	0x04, 0x17
        /*000a*/ 	.short	(.L_92 - .L_91)
.L_91:
        /*000c*/ 	.word	0x00000000
        /*0010*/ 	.short	0x0000
        /*0012*/ 	.short	0x0000
        /*0014*/ 	.byte	0x00, 0xf0, 0x01, 0x2a


	//----- nvinfo : EIATTR_SPARSE_MMA_MASK
	.align		4
.L_92:
        /*0018*/ 	.byte	0x03, 0x50
        /*001a*/ 	.short	0x0000


	//----- nvinfo : EIATTR_MAXREG_COUNT
	.align		4
        /*001c*/ 	.byte	0x03, 0x1b
        /*001e*/ 	.short	0x0080


	//----- nvinfo : EIATTR_MERCURY_ISA_VERSION
	.align		4
        /*0020*/ 	.byte	0x03, 0x5f
        /*0022*/ 	.short	0x0101


	//----- nvinfo : EIATTR_VRC_CTA_INIT_COUNT
	.align		4
        /*0024*/ 	.byte	0x02, 0x4a
	.zero		1
	.zero		1


	//----- nvinfo : EIATTR_EXIT_INSTR_OFFSETS
	.align		4
        /*0028*/ 	.byte	0x04, 0x1c
        /*002a*/ 	.short	(.L_94 - .L_93)


	//   ....[0]....
.L_93:
        /*002c*/ 	.word	0x00000010


	//----- nvinfo : EIATTR_MAX_THREADS
	.align		4
.L_94:
        /*0030*/ 	.byte	0x04, 0x05
        /*0032*/ 	.short	(.L_96 - .L_95)
.L_95:
        /*0034*/ 	.word	0x00000200
        /*0038*/ 	.word	0x00000001
        /*003c*/ 	.word	0x00000001


	//----- nvinfo : EIATTR_CBANK_PARAM_SIZE
	.align		4
.L_96:
        /*0040*/ 	.byte	0x03, 0x19
        /*0042*/ 	.short	0x0a80


	//----- nvinfo : EIATTR_PARAM_CBANK
	.align		4
        /*0044*/ 	.byte	0x04, 0x0a
        /*0046*/ 	.short	(.L_98 - .L_97)
	.align		4
.L_97:
        /*0048*/ 	.word	index@(.nv.constant0._ZN7cutlass13device_kernelIN5flash11enable_sm90INS1_16FlashAttnFwdSm90INS1_25CollectiveMainloopFwdSm90ILi2EN4cute5tupleIJNS5_1CILi1EEES8_S8_EEENS6_IJNS7_ILi192EEENS7_ILi144EEENS7_ILi96EEEEEELi96ENS_6half_tEfNS_4arch4Sm90ELb0ELb0ELb1ELb1ELb0ELb1ELb0ELb0ELb1ELb1ELb1ELb0EEENS1_21CollectiveEpilogueFwdINS6_IJSA_SC_SB_EEES9_SE_SG_Li384ELb1ELb1ELb1ELb0EEENS1_36VarlenDynamicPersistentTileSchedulerILi192ELi144ELi384ELi128ELb1ELb1ELb1ELb0ELb1ELb1EEEEEEEEEvNT_6ParamsE)
        /*004c*/ 	.short	0x0380
        /*004e*/ 	.short	0x0a80


	//----- nvinfo : EIATTR_SW_WAR
	.align		4
.L_98:
        /*0050*/ 	.byte	0x04, 0x36
        /*0052*/ 	.short	(.L_100 - .L_99)
.L_99:
        /*0054*/ 	.word	0x00000008
.L_100:


//--------------------- .nv.info._ZN7cutlass13device_kernelIN5flash11enable_sm90INS1_16FlashAttnFwdSm90INS1_25CollectiveMainloopFwdSm90ILi2EN4cute5tupleIJNS5_1CILi1EEES8_S8_EEENS6_IJNS7_ILi192EEENS7_ILi128EEENS7_ILi96EEEEEELi96ENS_6half_tEfNS_4arch4Sm90ELb0ELb1ELb1ELb0ELb0ELb0ELb0ELb0ELb1ELb1ELb1ELb0EEENS1_21CollectiveEpilogueFwdINS6_IJSA_SC_SB_EEES9_SE_SG_Li384ELb0ELb1ELb1ELb0EEENS1_19SingleTileSchedulerILb0ELb1ELb1ELi192EEEEEEEEEvNT_6ParamsE --------------------------
	.section	.nv.info._ZN7cutlass13device_kernelIN5flash11enable_sm90INS1_16FlashAttnFwdSm90INS1_25CollectiveMainloopFwdSm90ILi2EN4cute5tupleIJNS5_1CILi1EEES8_S8_EEENS6_IJNS7_ILi192EEENS7_ILi128EEENS7_ILi96EEEEEELi96ENS_6half_tEfNS_4arch4Sm90ELb0ELb1ELb1ELb0ELb0ELb0ELb0ELb0ELb1ELb1ELb1ELb0EEENS1_21CollectiveEpilogueFwdINS6_IJSA_SC_SB_EEES9_SE_SG_Li384ELb0ELb1ELb1ELb0EEENS1_19SingleTileSchedulerILb0ELb1ELb1ELi192EEEEEEEEEvNT_6ParamsE,"",@"SHT_CUDA_INFO"
	.sectionflags	@""
	.align	4


	//----- nvinfo : EIATTR_CUDA_API_VERSION
	.align		4
        /*0000*/ 	.byte	0x04, 0x37
        /*0002*/ 	.short	(.L_102 - .L_101)
.L_101:
        /*0004*/ 	.word	0x00000082


	//----- nvinfo : EIATTR_KPARAM_INFO
	.align		4
.L_102:
        /*0008*/ 	.byte	0x04, 0x17
        /*000a*/ 	.short	(.L_104 - .L_103)
.L_103:
        /*000c*/ 	.word	0x00000000
        /*0010*/ 	.short	0x0000
        /*0012*/ 	.short	0x0000
        /*0014*/ 	.byte	0x00, 0xf0, 0x01, 0x28


	//----- nvinfo : EIATTR_SPARSE_MMA_MASK
	.align		4
.L_104:
        /*0018*/ 	.byte	0x03, 0x50
        /*001a*/ 	.short	0x0000


	//----- nvinfo : EIATTR_MAXREG_COUNT
	.align		4
        /*001c*/ 	.byte	0x03, 0x1b
        /*001e*/ 	.short	0x0080


	//----- nvinfo : EIATTR_MERCURY_ISA_VERSION
	.align		4
        /*0020*/ 	.byte	0x03, 0x5f
        /*0022*/ 	.short	0x0101


	//----- nvinfo : EIATTR_VRC_CTA_INIT_COUNT
	.align		4
        /*0024*/ 	.byte	0x02, 0x4a
	.zero		1
	.zero		1


	//----- nvinfo : EIATTR_EXIT_INSTR_OFFSETS
	.align		4
        /*0028*/ 	.byte	0x04, 0x1c
        /*002a*/ 	.short	(.L_106 - .L_105)


	//   ....[0]....
.L_105:
        /*002c*/ 	.word	0x00000010


	//----- nvinfo : EIATTR_MAX_THREADS
	.align		4
.L_106:
        /*0030*/ 	.byte	0x04, 0x05
        /*0032*/ 	.short	(.L_108 - .L_107)
.L_107:
        /*0034*/ 	.word	0x00000200
        /*0038*/ 	.word	0x00000001
        /*003c*/ 	.word	0x00000001


	//----- nvinfo : EIATTR_CBANK_PARAM_SIZE
	.align		4
.L_108:
        /*0040*/ 	.byte	0x03, 0x19
        /*0042*/ 	.short	0x0a00


	//----- nvinfo : EIATTR_PARAM_CBANK
	.align		4
        /*0044*/ 	.byte	0x04, 0x0a
        /*0046*/ 	.short	(.L_110 - .L_109)
	.align		4
.L_109:
        /*0048*/ 	.word	index@(.nv.constant0._ZN7cutlass13device_kernelIN5flash11enable_sm90INS1_16FlashAttnFwdSm90INS1_25CollectiveMainloopFwdSm90ILi2EN4cute5tupleIJNS5_1CILi1EEES8_S8_EEENS6_IJNS7_ILi192EEENS7_ILi128EEENS7_ILi96EEEEEELi96ENS_6half_tEfNS_4arch4Sm90ELb0ELb1ELb1ELb0ELb0ELb0ELb0ELb0ELb1ELb1ELb1ELb0EEENS1_21CollectiveEpilogueFwdINS6_IJSA_SC_SB_EEES9_SE_SG_Li384ELb0ELb1ELb1ELb0EEENS1_19SingleTileSchedulerILb0ELb1ELb1ELi192EEEEEEEEEvNT_6ParamsE)
        /*004c*/ 	.short	0x0380
        /*004e*/ 	.short	0x0a00


	//----- nvinfo : EIATTR_SW_WAR
	.align		4
.L_110:
        /*0050*/ 	.byte	0x04, 0x36
        /*0052*/ 	.short	(.L_112 - .L_111)
.L_111:
        /*0054*/ 	.word	0x00000008
.L_112:


//--------------------- .nv.info._ZN7cutlass13device_kernelIN5flash11enable_sm90INS1_16FlashAttnFwdSm90INS1_25CollectiveMainloopFwdSm90ILi2EN4cute5tupleIJNS5_1CILi1EEES8_S8_EEENS6_IJNS7_ILi192EEENS7_ILi128EEENS7_ILi96EEEEEELi96ENS_6half_tEfNS_4arch4Sm90ELb0ELb1ELb1ELb1ELb0ELb0ELb0ELb0ELb1ELb1ELb1ELb0EEENS1_21CollectiveEpilogueFwdINS6_IJSA_SC_SB_EEES9_SE_SG_Li384ELb1ELb1ELb1ELb0EEENS1_36VarlenDynamicPersistentTileSchedulerILi192ELi128ELi384ELi128ELb1ELb1ELb1ELb1ELb0ELb1EEEEEEEEEvNT_6ParamsE --------------------------
	.section	.nv.info._ZN7cutlass13device_kernelIN5flash11enable_sm90INS1_16FlashAttnFwdSm90INS1_25CollectiveMainloopFwdSm90ILi2EN4cute5tupleIJNS5_1CILi1EEES8_S8_EEENS6_IJNS7_ILi192EEENS7_ILi128EEENS7_ILi96EEEEEELi96ENS_6half_tEfNS_4arch4Sm90ELb0ELb1ELb1ELb1ELb0ELb0ELb0ELb0ELb1ELb1ELb1ELb0EEENS1_21CollectiveEpilogueFwdINS6_IJSA_SC_SB_EEES9_SE_SG_Li384ELb1ELb1ELb1ELb0EEENS1_36VarlenDynamicPersistentTileSchedulerILi192ELi128ELi384ELi128ELb1ELb1ELb1ELb1ELb0ELb1EEEEEEEEEvNT_6ParamsE,"",@"SHT_CUDA_INFO"
	.sectionflags	@""
	.align	4


	//----- nvinfo : EIATTR_CUDA_API_VERSION
	.align		4
        /*0000*/ 	.byte	0x04, 0x37
        /*0002*/ 	.short	(.L_114 - .L_113)
.L_113:
        /*0004*/ 	.word	0x00000082


	//----- nvinfo : EIATTR_KPARAM_INFO
	.align		4
.L_114:
        /*0008*/ 	.byte	0x04, 0x17
        /*000a*/ 	.short	(.L_116 - .L_115)
.L_115:
        /*000c*/ 	.word	0x00000000
        /*0010*/ 	.short	0x0000
        /*0012*/ 	.short	0x0000
        /*0014*/ 	.byte	0x00, 0xf0, 0x01, 0x2a


	//----- nvinfo : EIATTR_SPARSE_MMA_MASK
	.align		4
.L_116:
        /*0018*/ 	.byte	0x03, 0x50
        /*001a*/ 	.short	0x0000


	//----- nvinfo : EIATTR_MAXREG_COUNT
	.align		4
        /*001c*/ 	.byte	0x03, 0x1b
        /*001e*/ 	.short	0x0080


	//----- nvinfo : EIATTR_MERCURY_ISA_VERSION
	.align		4
        /*0020*/ 	.byte	0x03, 0x5f
        /*0022*/ 	.short	0x0101


	//----- nvinfo : EIATTR_VRC_CTA_INIT_COUNT
	.align		4
        /*0024*/ 	.byte	0x02, 0x4a
	.zero		1
	.zero		1


	//----- nvinfo : EIATTR_EXIT_INSTR_OFFSETS
	.align		4
        /*0028*/ 	.byte	0x04, 0x1c
        /*002a*/ 	.short	(.L_118 - .L_117)


	//   ....[0]....
.L_117:
        /*002c*/ 	.word	0x00000010


	//----- nvinfo : EIATTR_MAX_THREADS
	.align		4
.L_118:
        /*0030*/ 	.byte	0x04, 0x05
        /*0032*/ 	.short	(.L_120 - .L_119)
.L_119:
        /*0034*/ 	.word	0x00000200
        /*0038*/ 	.word	0x00000001
        /*003c*/ 	.word	0x00000001


	//----- nvinfo : EIATTR_CBANK_PARAM_SIZE
	.align		4
.L_120:
        /*0040*/ 	.byte	0x03, 0x19
        /*0042*/ 	.short	0x0a80


	//----- nvinfo : EIATTR_PARAM_CBANK
	.align		4
        /*0044*/ 	.byte	0x04, 0x0a
        /*0046*/ 	.short	(.L_122 - .L_121)
	.align		4
.L_121:
        /*0048*/ 	.word	index@(.nv.constant0._ZN7cutlass13device_kernelIN5flash11enable_sm90INS1_16FlashAttnFwdSm90INS1_25CollectiveMainloopFwdSm90ILi2EN4cute5tupleIJNS5_1CILi1EEES8_S8_EEENS6_IJNS7_ILi192EEENS7_ILi128EEENS7_ILi96EEEEEELi96ENS_6half_tEfNS_4arch4Sm90ELb0ELb1ELb1ELb1ELb0ELb0ELb0ELb0ELb1ELb1ELb1ELb0EEENS1_21CollectiveEpilogueFwdINS6_IJSA_SC_SB_EEES9_SE_SG_Li384ELb1ELb1ELb1ELb0EEENS1_36VarlenDynamicPersistentTileSchedulerILi192ELi128ELi384ELi128ELb1ELb1ELb1ELb1ELb0ELb1EEEEEEEEEvNT_6ParamsE)
        /*004c*/ 	.short	0x0380
        /*004e*/ 	.short	0x0a80


	//----- nvinfo : EIATTR_SW_WAR
	.align		4
.L_122:
        /*0050*/ 	.byte	0x04, 0x36
        /*0052*/ 	.short	(.L_124 - .L_123)
.L_123:
        /*0054*/ 	.word	0x00000008
.L_124:


//--------------------- .nv.info._ZN7cutlass13device_kernelIN5flash11enable_sm90INS1_16FlashAttnFwdSm90INS1_25CollectiveMainloopFwdSm90ILi2EN4cute5tupleIJNS5_1CILi1EEES8_S8_EEENS6_IJNS7_ILi192EEENS7_ILi128EEENS7_ILi96EEEEEELi96ENS_6half_tEfNS_4arch4Sm90ELb0ELb1ELb1ELb1ELb0ELb1ELb0ELb0ELb1ELb1ELb1ELb0EEENS1_21CollectiveEpilogueFwdINS6_IJSA_SC_SB_EEES9_SE_SG_Li384ELb1ELb1ELb1ELb0EEENS1_36VarlenDynamicPersistentTileSchedulerILi192ELi128ELi384ELi128ELb1ELb1ELb1ELb1ELb0ELb1EEEEEEEEEvNT_6ParamsE --------------------------
	.section	.nv.info._ZN7cutlass13device_kernelIN5flash11enable_sm90INS1_16FlashAttnFwdSm90INS1_25CollectiveMainloopFwdSm90ILi2EN4cute5tupleIJNS5_1CILi1EEES8_S8_EEENS6_IJNS7_ILi192EEENS7_ILi128EEENS7_ILi96EEEEEELi96ENS_6half_tEfNS_4arch4Sm90ELb0ELb1ELb1ELb1ELb0ELb1ELb0ELb0ELb1ELb1ELb1ELb0EEENS1_21CollectiveEpilogueFwdINS6_IJSA_SC_SB_EEES9_SE_SG_Li384ELb1ELb1ELb1ELb0EEENS1_36VarlenDynamicPersistentTileSchedulerILi192ELi128ELi384ELi128ELb1ELb1ELb1ELb1ELb0ELb1EEEEEEEEEvNT_6ParamsE,"",@"SHT_CUDA_INFO"
	.sectionflags	@""
	.align	4


	//----- nvinfo : EIATTR_CUDA_API_VERSION
	.align		4
        /*0000*/ 	.byte	0x04, 0x37
        /*0002*/ 	.short	(.L_126 - .L_125)
.L_125:
        /*0004*/ 	.word	0x00000082


	//----- nvinfo : EIATTR_KPARAM_INFO
	.align		4
.L_126:
        /*0008*/ 	.byte	0x04, 0x17
        /*000a*/ 	.short	(.L_128 - .L_127)
.L_127:
        /*000c*/ 	.word	0x00000000
        /*0010*/ 	.short	0x0000
        /*0012*/ 	.short	0x0000
        /*0014*/ 	.byte	0x00, 0xf0, 0x01, 0x2a


	//----- nvinfo : EIATTR_SPARSE_MMA_MASK
	.align		4
.L_128:
        /*0018*/ 	.byte	0x03, 0x50
        /*001a*/ 	.short	0x0000


	//----- nvinfo : EIATTR_MAXREG_COUNT
	.align		4
        /*001c*/ 	.byte	0x03, 0x1b
        /*001e*/ 	.short	0x0080


	//----- nvinfo : EIATTR_MERCURY_ISA_VERSION
	.align		4
        /*0020*/ 	.byte	0x03, 0x5f
        /*0022*/ 	.short	0x0101


	//----- nvinfo : EIATTR_VRC_CTA_INIT_COUNT
	.align		4
        /*0024*/ 	.byte	0x02, 0x4a
	.zero		1
	.zero		1


	//----- nvinfo : EIATTR_EXIT_INSTR_OFFSETS
	.align		4
        /*0028*/ 	.byte	0x04, 0x1c
        /*002a*/ 	.short	(.L_130 - .L_129)


	//   ....[0]....
.L_129:
        /*002c*/ 	.word	0x00000010


	//----- nvinfo : EIATTR_MAX_THREADS
	.align		4
.L_130:
        /*0030*/ 	.byte	0x04, 0x05
        /*0032*/ 	.short	(.L_132 - .L_131)
.L_131:
        /*0034*/ 	.word	0x00000200
        /*0038*/ 	.word	0x00000001
        /*003c*/ 	.word	0x00000001


	//----- nvinfo : EIATTR_CBANK_PARAM_SIZE
	.align		4
.L_132:
        /*0040*/ 	.byte	0x03, 0x19
        /*0042*/ 	.short	0x0a80


	//----- nvinfo : EIATTR_PARAM_CBANK
	.align		4
        /*0044*/ 	.byte	0x04, 0x0a
        /*0046*/ 	.short	(.L_134 - .L_133)
	.align		4
.L_133:
        /*0048*/ 	.word	index@(.nv.constant0._ZN7cutlass13device_kernelIN5flash11enable_sm90INS1_16FlashAttnFwdSm90INS1_25CollectiveMainloopFwdSm90ILi2EN4cute5tupleIJNS5_1CILi1EEES8_S8_EEENS6_IJNS7_ILi192EEENS7_ILi128EEENS7_ILi96EEEEEELi96ENS_6half_tEfNS_4arch4Sm90ELb0ELb1ELb1ELb1ELb0ELb1ELb0ELb0ELb1ELb1ELb1ELb0EEENS1_21CollectiveEpilogueFwdINS6_IJSA_SC_SB_EEES9_SE_SG_Li384ELb1ELb1ELb1ELb0EEENS1_36VarlenDynamicPersistentTileSchedulerILi192ELi128ELi384ELi128ELb1ELb1ELb1ELb1ELb0ELb1EEEEEEEEEvNT_6ParamsE)
        /*004c*/ 	.short	0x0380
        /*004e*/ 	.short	0x0a80


	//----- nvinfo : EIATTR_SW_WAR
	.align		4
.L_134:
        /*0050*/ 	.byte	0x04, 0x36
        /*0052*/ 	.short	(.L_136 - .L_135)
.L_135:
        /*0054*/ 	.word	0x00000008
.L_136:


//--------------------- .nv.info._ZN7cutlass13device_kernelIN5flash11enable_sm90INS1_16FlashAttnFwdSm90INS1_25CollectiveMainloopFwdSm90ILi2EN4cute5tupleIJNS5_1CILi1EEES8_S8_EEENS6_IJNS7_ILi192EEENS7_ILi144EEENS7_ILi96EEEEEELi96ENS_6half_tEfNS_4arch4Sm90ELb1ELb0ELb1ELb0ELb0ELb0ELb0ELb0ELb1ELb1ELb1ELb0EEENS1_21CollectiveEpilogueFwdINS6_IJSA_SC_SB_EEES9_SE_SG_Li384ELb0ELb1ELb1ELb0EEENS1_19SingleTileSchedulerILb0ELb1ELb1ELi192EEEEEEEEEvNT_6ParamsE --------------------------
	.section	.nv.info._ZN7cutlass13device_kernelIN5flash11enable_sm90INS1_16FlashAttnFwdSm90INS1_25CollectiveMainloopFwdSm90ILi2EN4cute5tupleIJNS5_1CILi1EEES8_S8_EEENS6_IJNS7_ILi192EEENS7_ILi144EEENS7_ILi96EEEEEELi96ENS_6half_tEfNS_4arch4Sm90ELb1ELb0ELb1ELb0ELb0ELb0ELb0ELb0ELb1ELb1ELb1ELb0EEENS1_21CollectiveEpilogueFwdINS6_IJSA_SC_SB_EEES9_SE_SG_Li384ELb0ELb1ELb1ELb0EEENS1_19SingleTileSchedulerILb0ELb1ELb1ELi192EEEEEEEEEvNT_6ParamsE,"",@"SHT_CUDA_INFO"
	.sectionflags	@""
	.align	4


	//----- nvinfo : EIATTR_CUDA_API_VERSION
	.align		4
        /*0000*/ 	.byte	0x04, 0x37
        /*0002*/ 	.short	(.L_138 - .L_137)
.L_137:
        /*0004*/ 	.word	0x00000082


	//----- nvinfo : EIATTR_KPARAM_INFO
	.align		4
.L_138:
        /*0008*/ 	.byte	0x04, 0x17
        /*000a*/ 	.short	(.L_140 - .L_139)
.L_139:
        /*000c*/ 	.word	0x00000000
        /*0010*/ 	.short	0x0000
        /*0012*/ 	.short	0x0000
        /*0014*/ 	.byte	0x00, 0xf0, 0x01, 0x28


	//----- nvinfo : EIATTR_SPARSE_MMA_MASK
	.align		4
.L_140:
        /*0018*/ 	.byte	0x03, 0x50
        /*001a*/ 	.short	0x0000


	//----- nvinfo : EIATTR_MAXREG_COUNT
	.align		4
        /*001c*/ 	.byte	0x03, 0x1b
        /*001e*/ 	.short	0x0080


	//----- nvinfo : EIATTR_MERCURY_ISA_VERSION
	.align		4
        /*0020*/ 	.byte	0x03, 0x5f
        /*0022*/ 	.short	0x0101


	//----- nvinfo : EIATTR_VRC_CTA_INIT_COUNT
	.align		4
        /*0024*/ 	.byte	0x02, 0x4a
	.zero		1
	.zero		1


	//----- nvinfo : EIATTR_EXIT_INSTR_OFFSETS
	.align		4
        /*0028*/ 	.byte	0x04, 0x1c
        /*002a*/ 	.short	(.L_142 - .L_141)


	//   ....[0]....
.L_141:
        /*002c*/ 	.word	0x00000010


	//----- nvinfo : EIATTR_MAX_THREADS
	.align		4
.L_142:
        /*0030*/ 	.byte	0x04, 0x05
        /*0032*/ 	.short	(.L_144 - .L_143)
.L_143:
        /*0034*/ 	.word	0x00000200
        /*0038*/ 	.word	0x00000001
        /*003c*/ 	.word	0x00000001


	//----- nvinfo : EIATTR_CBANK_PARAM_SIZE
	.align		4
.L_144:
        /*0040*/ 	.byte	0x03, 0x19
        /*0042*/ 	.short	0x0a00


	//----- nvinfo : EIATTR_PARAM_CBANK
	.align		4
        /*0044*/ 	.byte	0x04, 0x0a
        /*0046*/ 	.short	(.L_146 - .L_145)
	.align		4
.L_145:
        /*0048*/ 	.word	index@(.nv.constant0._ZN7cutlass13device_kernelIN5flash11enable_sm90INS1_16FlashAttnFwdSm90INS1_25CollectiveMainloopFwdSm90ILi2EN4cute5tupleIJNS5_1CILi1EEES8_S8_EEENS6_IJNS7_ILi192EEENS7_ILi144EEENS7_ILi96EEEEEELi96ENS_6half_tEfNS_4arch4Sm90ELb1ELb0ELb1ELb0ELb0ELb0ELb0ELb0ELb1ELb1ELb1ELb0EEENS1_21CollectiveEpilogueFwdINS6_IJSA_SC_SB_EEES9_SE_SG_Li384ELb0ELb1ELb1ELb0EEENS1_19SingleTileSchedulerILb0ELb1ELb1ELi192EEEEEEEEEvNT_6ParamsE)
        /*004c*/ 	.short	0x0380
        /*004e*/ 	.short	0x0a00


	//----- nvinfo : EIATTR_SW_WAR
	.align		4
.L_146:
        /*0050*/ 	.byte	0x04, 0x36
        /*0052*/ 	.short	(.L_148 - .L_147)
.L_147:
        /*0054*/ 	.word	0x00000008
.L_148:


//--------------------- .nv.info._ZN7cutlass13device_kernelIN5flash11enable_sm90INS1_16FlashAttnFwdSm90INS1_25CollectiveMainloopFwdSm90ILi2EN4cute5tupleIJNS5_1CILi1EEES8_S8_EEENS6_IJNS7_ILi192EEENS7_ILi144EEENS7_ILi96EEEEEELi96ENS_6half_tEfNS_4arch4Sm90ELb1ELb0ELb1ELb1ELb0ELb0ELb0ELb0ELb1ELb1ELb1ELb0EEENS1_21CollectiveEpilogueFwdINS6_IJSA_SC_SB_EEES9_SE_SG_Li384ELb1ELb1ELb1ELb0EEENS1_36VarlenDynamicPersistentTileSchedulerILi192ELi144ELi384ELi128ELb1ELb1ELb1ELb1ELb1ELb1EEEEEEEEEvNT_6ParamsE --------------------------
	.section	.nv.info._ZN7cutlass13device_kernelIN5flash11enable_sm90INS1_16FlashAttnFwdSm90INS1_25CollectiveMainloopFwdSm90ILi2EN4cute5tupleIJNS5_1CILi1EEES8_S8_EEENS6_IJNS7_ILi192EEENS7_ILi144EEENS7_ILi96EEEEEELi96ENS_6half_tEfNS_4arch4Sm90ELb1ELb0ELb1ELb1ELb0ELb0ELb0ELb0ELb1ELb1ELb1ELb0EEENS1_21CollectiveEpilogueFwdINS6_IJSA_SC_SB_EEES9_SE_SG_Li384ELb1ELb1ELb1ELb0EEENS1_36VarlenDynamicPersistentTileSchedulerILi192ELi144ELi384ELi128ELb1ELb1ELb1ELb1ELb1ELb1EEEEEEEEEvNT_6ParamsE,"",@"SHT_CUDA_INFO"
	.sectionflags	@""
	.align	4


	//----- nvinfo : EIATTR_CUDA_API_VERSION
	.align		4
        /*0000*/ 	.byte	0x04, 0x37
        /*0002*/ 	.short	(.L_150 - .L_149)
.L_149:
        /*0004*/ 	.word	0x00000082


	//----- nvinfo : EIATTR_KPARAM_INFO
	.align		4
.L_150:
        /*0008*/ 	.byte	0x04, 0x17
        /*000a*/ 	.short	(.L_152 - .L_151)
.L_151:
        /*000c*/ 	.word	0x00000000
        /*0010*/ 	.short	0x0000
        /*0012*/ 	.short	0x0000
        /*0014*/ 	.byte	0x00, 0xf0, 0x01, 0x2a


	//----- nvinfo : EIATTR_SPARSE_MMA_MASK
	.align		4
.L_152:
        /*0018*/ 	.byte	0x03, 0x50
        /*001a*/ 	.short	0x0000


	//----- nvinfo : EIATTR_MAXREG_COUNT
	.align		4
        /*001c*/ 	.byte	0x03, 0x1b
        /*001e*/ 	.short	0x0080


	//----- nvinfo : EIATTR_MERCURY_ISA_VERSION
	.align		4
        /*0020*/ 	.byte	0x03, 0x5f
        /*0022*/ 	.short	0x0101


	//----- nvinfo : EIATTR_VRC_CTA_INIT_COUNT
	.align		4
        /*0024*/ 	.byte	0x02, 0x4a
	.zero		1
	.zero		1


	//----- nvinfo : EIATTR_EXIT_INSTR_OFFSETS
	.align		4
        /*0028*/ 	.byte	0x04, 0x1c
        /*002a*/ 	.short	(.L_154 - .L_153)


	//   ....[0]....
.L_153:
        /*002c*/ 	.word	0x00000010


	//----- nvinfo : EIATTR_MAX_THREADS
	.align		4
.L_154:
        /*0030*/ 	.byte	0x04, 0x05
        /*0032*/ 	.short	(.L_156 - .L_155)
.L_155:
        /*0034*/ 	.word	0x00000200
        /*0038*/ 	.word	0x00000001
        /*003c*/ 	.word	0x00000001


	//----- nvinfo : EIATTR_CBANK_PARAM_SIZE
	.align		4
.L_156:
        /*0040*/ 	.byte	0x03, 0x19
        /*0042*/ 	.short	0x0a80


	//----- nvinfo : EIATTR_PARAM_CBANK
	.align		4
        /*0044*/ 	.byte	0x04, 0x0a
        /*0046*/ 	.short	(.L_158 - .L_157)
	.align		4
.L_157:
        /*0048*/ 	.word	index@(.nv.constant0._ZN7cutlass13device_kernelIN5flash11enable_sm90INS1_16FlashAttnFwdSm90INS1_25CollectiveMainloopFwdSm90ILi2EN4cute5tupleIJNS5_1CILi1EEES8_S8_EEENS6_IJNS7_ILi192EEENS7_ILi144EEENS7_ILi96EEEEEELi96ENS_6half_tEfNS_4arch4Sm90ELb1ELb0ELb1ELb1ELb0ELb0ELb0ELb0ELb1ELb1ELb1ELb0EEENS1_21CollectiveEpilogueFwdINS6_IJSA_SC_SB_EEES9_SE_SG_Li384ELb1ELb1ELb1ELb0EEENS1_36VarlenDynamicPersistentTileSchedulerILi192ELi144ELi384ELi128ELb1ELb1ELb1ELb1ELb1ELb1EEEEEEEEEvNT_6ParamsE)
        /*004c*/ 	.short	0x0380
        /*004e*/ 	.short	0x0a80


	//----- nvinfo : EIATTR_SW_WAR
	.align		4
.L_158:
        /*0050*/ 	.byte	0x04, 0x36
        /*0052*/ 	.short	(.L_160 - .L_159)
.L_159:
        /*0054*/ 	.word	0x00000008
.L_160:


//--------------------- .nv.info._ZN7cutlass13device_kernelIN5flash11enable_sm90INS1_16FlashAttnFwdSm90INS1_25CollectiveMainloopFwdSm90ILi2EN4cute5tupleIJNS5_1CILi1EEES8_S8_EEENS6_IJNS7_ILi192EEENS7_ILi144EEENS7_ILi96EEEEEELi96ENS_6half_tEfNS_4arch4Sm90ELb1ELb0ELb1ELb1ELb0ELb1ELb0ELb0ELb1ELb1ELb1ELb0EEENS1_21CollectiveEpilogueFwdINS6_IJSA_SC_SB_EEES9_SE_SG_Li384ELb1ELb1ELb1ELb0EEENS1_36VarlenDynamicPersistentTileSchedulerILi192ELi144ELi384ELi128ELb1ELb1ELb1ELb1ELb1ELb1EEEEEEEEEvNT_6ParamsE --------------------------
	.section	.nv.info._ZN7cutlass13device_kernelIN5flash11enable_sm90INS1_16FlashAttnFwdSm90INS1_25CollectiveMainloopFwdSm90ILi2EN4cute5tupleIJNS5_1CILi1EEES8_S8_EEENS6_IJNS7_ILi192EEENS7_ILi144EEENS7_ILi96EEEEEELi96ENS_6half_tEfNS_4arch4Sm90ELb1ELb0ELb1ELb1ELb0ELb1ELb0ELb0ELb1ELb1ELb1ELb0EEENS1_21CollectiveEpilogueFwdINS6_IJSA_SC_SB_EEES9_SE_SG_Li384ELb1ELb1ELb1ELb0EEENS1_36VarlenDynamicPersistentTileSchedulerILi192ELi144ELi384ELi128ELb1ELb1ELb1ELb1ELb1ELb1EEEEEEEEEvNT_6ParamsE,"",@"SHT_CUDA_INFO"
	.sectionflags	@""
	.align	4


	//----- nvinfo : EIATTR_CUDA_API_VERSION
	.align		4
        /*0000*/ 	.byte	0x04, 0x37
        /*0002*/ 	.short	(.L_162 - .L_161)
.L_161:
        /*0004*/ 	.word	0x00000082


	//----- nvinfo : EIATTR_KPARAM_INFO
	.align		4
.L_162:
        /*0008*/ 	.byte	0x04, 0x17
        /*000a*/ 	.short	(.L_164 - .L_163)
.L_163:
        /*000c*/ 	.word	0x00000000
        /*0010*/ 	.short	0x0000
        /*0012*/ 	.short	0x0000
        /*0014*/ 	.byte	0x00, 0xf0, 0x01, 0x2a


	//----- nvinfo : EIATTR_SPARSE_MMA_MASK
	.align		4
.L_164:
        /*0018*/ 	.byte	0x03, 0x50
        /*001a*/ 	.short	0x0000


	//----- nvinfo : EIATTR_MAXREG_COUNT
	.align		4
        /*001c*/ 	.byte	0x03, 0x1b
        /*001e*/ 	.short	0x0080


	//----- nvinfo : EIATTR_MERCURY_ISA_VERSION
	.align		4
        /*0020*/ 	.byte	0x03, 0x5f
        /*0022*/ 	.short	0x0101


	//----- nvinfo : EIATTR_VRC_CTA_INIT_COUNT
	.align		4
        /*0024*/ 	.byte	0x02, 0x4a
	.zero		1
	.zero		1


	//----- nvinfo : EIATTR_EXIT_INSTR_OFFSETS
	.align		4
        /*0028*/ 	.byte	0x04, 0x1c
        /*002a*/ 	.short	(.L_166 - .L_165)


	//   ....[0]....
.L_165:
        /*002c*/ 	.word	0x00000010


	//----- nvinfo : EIATTR_MAX_THREADS
	.align		4
.L_166:
        /*0030*/ 	.byte	0x04, 0x05
        /*0032*/ 	.short	(.L_168 - .L_167)
.L_167:
        /*0034*/ 	.word	0x00000200
        /*0038*/ 	.word	0x00000001
        /*003c*/ 	.word	0x00000001


	//----- nvinfo : EIATTR_CBANK_PARAM_SIZE
	.align		4
.L_168:
        /*0040*/ 	.byte	0x03, 0x19
        /*0042*/ 	.short	0x0a80


	//----- nvinfo : EIATTR_PARAM_CBANK
	.align		4
        /*0044*/ 	.byte	0x04, 0x0a
        /*0046*/ 	.short	(.L_170 - .L_169)
	.align		4
.L_169:
        /*0048*/ 	.word	index@(.nv.constant0._ZN7cutlass13device_kernelIN5flash11enable_sm90INS1_16FlashAttnFwdSm90INS1_25CollectiveMainloopFwdSm90ILi2EN4cute5tupleIJNS5_1CILi1EEES8_S8_EEENS6_IJNS7_ILi192EEENS7_ILi144EEENS7_ILi96EEEEEELi96ENS_6half_tEfNS_4arch4Sm90ELb1ELb0ELb1ELb1ELb0ELb1ELb0ELb0ELb1ELb1ELb1ELb0EEENS1_21CollectiveEpilogueFwdINS6_IJSA_SC_SB_EEES9_SE_SG_Li384ELb1ELb1ELb1ELb0EEENS1_36VarlenDynamicPersistentTileSchedulerILi192ELi144ELi384ELi128ELb1ELb1ELb1ELb1ELb1ELb1EEEEEEEEEvNT_6ParamsE)
        /*004c*/ 	.short	0x0380
        /*004e*/ 	.short	0x0a80


	//----- nvinfo : EIATTR_SW_WAR
	.align		4
.L_170:
        /*0050*/ 	.byte	0x04, 0x36
        /*0052*/ 	.short	(.L_172 - .L_171)
.L_171:
        /*0054*/ 	.word	0x00000008
.L_172:


//--------------------- .nv.callgraph             --------------------------
	.section	.nv.callgraph,"",@"SHT_CUDA_CALLGRAPH"
	.align	4
	.sectionentsize	8
	.align		4
        /*0000*/ 	.word	0x00000000
	.align		4
        /*0004*/ 	.word	0xffffffff
	.align		4
        /*0008*/ 	.word	0x00000000
	.align		4
        /*000c*/ 	.word	0xfffffffe
	.align		4
        /*0010*/ 	.word	0x00000000
	.align		4
        /*0014*/ 	.word	0xfffffffd
	.align		4
        /*0018*/ 	.word	0x00000000
	.align		4
        /*001c*/ 	.word	0xfffffffc


//--------------------- .nv.constant4             --------------------------
	.section	.nv.constant4,"a",@progbits
	.align	8
	.align		8
.nv.constant4:
        /*0000*/ 	.dword	_ZN79_INTERNAL_cad70125_43_flash_fwd_hdim96_fp16_split_softcap_sm90_cu_21e1f8cb_37104cuda3std3__45__cpo5beginE
	.align		8
        /*0008*/ 	.dword	_ZN79_INTERNAL_cad70125_43_flash_fwd_hdim96_fp16_split_softcap_sm90_cu_21e1f8cb_37104cuda3std3__45__cpo3endE
	.align		8
        /*0010*/ 	.dword	_ZN79_INTERNAL_cad70125_43_flash_fwd_hdim96_fp16_split_softcap_sm90_cu_21e1f8cb_37104cuda3std3__45__cpo6cbeginE
	.align		8
        /*0018*/ 	.dword	_ZN79_INTERNAL_cad70125_43_flash_fwd_hdim96_fp16_split_softcap_sm90_cu_21e1f8cb_37104cuda3std3__45__cpo4cendE
	.align		8
        /*0020*/ 	.dword	_ZN79_INTERNAL_cad70125_43_flash_fwd_hdim96_fp16_split_softcap_sm90_cu_21e1f8cb_37104cuda3std3__481_GLOBAL__N__cad70125_43_flash_fwd_hdim96_fp16_split_softcap_sm90_cu_21e1f8cb_37106ignoreE
	.align		8
        /*0028*/ 	.dword	_ZN79_INTERNAL_cad70125_43_flash_fwd_hdim96_fp16_split_softcap_sm90_cu_21e1f8cb_37104cuda3std3__419piecewise_constructE
	.align		8
        /*0030*/ 	.dword	_ZN79_INTERNAL_cad70125_43_flash_fwd_hdim96_fp16_split_softcap_sm90_cu_21e1f8cb_37104cuda3std3__48in_placeE
	.align		8
        /*0038*/ 	.dword	_ZN79_INTERNAL_cad70125_43_flash_fwd_hdim96_fp16_split_softcap_sm90_cu_21e1f8cb_37104cuda3std6ranges3__45__cpo4swapE
	.align		8
        /*0040*/ 	.dword	_ZN79_INTERNAL_cad70125_43_flash_fwd_hdim96_fp16_split_softcap_sm90_cu_21e1f8cb_37104cuda3std6ranges3__45__cpo9iter_moveE
	.align		8
        /*0048*/ 	.dword	_ZN79_INTERNAL_cad70125_43_flash_fwd_hdim96_fp16_split_softcap_sm90_cu_21e1f8cb_37104cute7productE
	.align		8
        /*0050*/ 	.dword	_ZN79_INTERNAL_cad70125_43_flash_fwd_hdim96_fp16_split_softcap_sm90_cu_21e1f8cb_37104cute1_E


//--------------------- .text._ZN7cutlass13device_kernelIN5flash11enable_sm90INS1_16FlashAttnFwdSm90INS1_25CollectiveMainloopFwdSm90ILi2EN4cute5tupleIJNS5_1CILi1EEES8_S8_EEENS6_IJNS7_ILi192EEENS7_ILi144EEENS7_ILi96EEEEEELi96ENS_6half_tEfNS_4arch4Sm90ELb0ELb0ELb1ELb0ELb0ELb0ELb0ELb0ELb1ELb1ELb1ELb0EEENS1_21CollectiveEpilogueFwdINS6_IJSA_SC_SB_EEES9_SE_SG_Li384ELb0ELb1ELb1ELb0EEENS1_19SingleTileSchedulerILb0ELb1ELb1ELi192EEEEEEEEEvNT_6ParamsE --------------------------
	.section	.text._ZN7cutlass13device_kernelIN5flash11enable_sm90INS1_16FlashAttnFwdSm90INS1_25CollectiveMainloopFwdSm90ILi2EN4cute5tupleIJNS5_1CILi1EEES8_S8_EEENS6_IJNS7_ILi192EEENS7_ILi144EEENS7_ILi96EEEEEELi96ENS_6half_tEfNS_4arch4Sm90ELb0ELb0ELb1ELb0ELb0ELb0ELb0ELb0ELb1ELb1ELb1ELb0EEENS1_21CollectiveEpilogueFwdINS6_IJSA_SC_SB_EEES9_SE_SG_Li384ELb0ELb1ELb1ELb0EEENS1_19SingleTileSchedulerILb0ELb1ELb1ELi192EEEEEEEEEvNT_6ParamsE,"ax",@progbits
	.align	128
.text._ZN7cutlass13device_kernelIN5flash11enable_sm90INS1_16FlashAttnFwdSm90INS1_25CollectiveMainloopFwdSm90ILi2EN4cute5tupleIJNS5_1CILi1EEES8_S8_EEENS6_IJNS7_ILi192EEENS7_ILi144EEENS7_ILi96EEEEEELi96ENS_6half_tEfNS_4arch4Sm90ELb0ELb0ELb1ELb0ELb0ELb0ELb0ELb0ELb1ELb1ELb1ELb0EEENS1_21CollectiveEpilogueFwdINS6_IJSA_SC_SB_EEES9_SE_SG_Li384ELb0ELb1ELb1ELb0EEENS1_19SingleTileSchedulerILb0ELb1ELb1ELi192EEEEEEEEEvNT_6ParamsE:
        .type           _ZN7cutlass13device_kernelIN5flash11enable_sm90INS1_16FlashAttnFwdSm90INS1_25CollectiveMainloopFwdSm90ILi2EN4cute5tupleIJNS5_1CILi1EEES8_S8_EEENS6_IJNS7_ILi192EEENS7_ILi144EEENS7_ILi96EEEEEELi96ENS_6half_tEfNS_4arch4Sm90ELb0ELb0ELb1ELb0ELb0ELb0ELb0ELb0ELb1ELb1ELb1ELb0EEENS1_21CollectiveEpilogueFwdINS6_IJSA_SC_SB_EEES9_SE_SG_Li384ELb0ELb1ELb1ELb0EEENS1_19SingleTileSchedulerILb0ELb1ELb1ELi192EEEEEEEEEvNT_6ParamsE,@function
        .size           _ZN7cutlass13device_kernelIN5flash11enable_sm90INS1_16FlashAttnFwdSm90INS1_25CollectiveMainloopFwdSm90ILi2EN4cute5tupleIJNS5_1CILi1EEES8_S8_EEENS6_IJNS7_ILi192EEENS7_ILi144EEENS7_ILi96EEEEEELi96ENS_6half_tEfNS_4arch4Sm90ELb0ELb0ELb1ELb0ELb0ELb0ELb0ELb0ELb1ELb1ELb1ELb0EEENS1_21CollectiveEpilogueFwdINS6_IJSA_SC_SB_EEES9_SE_SG_Li384ELb0ELb1ELb1ELb0EEENS1_19SingleTileSchedulerILb0ELb1ELb1ELi192EEEEEEEEEvNT_6ParamsE,(.L_x_9 - _ZN7cutlass13device_kernelIN5flash11enable_sm90INS1_16FlashAttnFwdSm90INS1_25CollectiveMainloopFwdSm90ILi2EN4cute5tupleIJNS5_1CILi1EEES8_S8_EEENS6_IJNS7_ILi192EEENS7_ILi144EEENS7_ILi96EEEEEELi96ENS_6half_tEfNS_4arch4Sm90ELb0ELb0ELb1ELb0ELb0ELb0ELb0ELb0ELb1ELb1ELb1ELb0EEENS1_21CollectiveEpilogueFwdINS6_IJSA_SC_SB_EEES9_SE_SG_Li384ELb0ELb1ELb1ELb0EEENS1_19SingleTileSchedulerILb0ELb1ELb1ELi192EEEEEEEEEvNT_6ParamsE)
        .other          _ZN7cutlass13device_kernelIN5flash11enable_sm90INS1_16FlashAttnFwdSm90INS1_25CollectiveMainloopFwdSm90ILi2EN4cute5tupleIJNS5_1CILi1EEES8_S8_EEENS6_IJNS7_ILi192EEENS7_ILi144EEENS7_ILi96EEEEEELi96ENS_6half_tEfNS_4arch4Sm90ELb0ELb0ELb1ELb0ELb0ELb0ELb0ELb0ELb1ELb1ELb1ELb0EEENS1_21CollectiveEpilogueFwdINS6_IJSA_SC_SB_EEES9_SE_SG_Li384ELb0ELb1ELb1ELb0EEENS1_19SingleTileSchedulerILb0ELb1ELb1ELi192EEEEEEEEEvNT_6ParamsE,@"STO_CUDA_ENTRY STV_DEFAULT"
_ZN7cutlass13device_kernelIN5flash11enable_sm90INS1_16FlashAttnFwdSm90INS1_25CollectiveMainloopFwdSm90ILi2EN4cute5tupleIJNS5_1CILi1EEES8_S8_EEENS6_IJNS7_ILi192EEENS7_ILi144EEENS7_ILi96EEEEEELi96ENS_6half_tEfNS_4arch4Sm90ELb0ELb0ELb1ELb0ELb0ELb0ELb0ELb0ELb1ELb1ELb1ELb0EEENS1_21CollectiveEpilogueFwdINS6_IJSA_SC_SB_EEES9_SE_SG_Li384ELb0ELb1ELb1ELb0EEENS1_19SingleTileSchedulerILb0ELb1ELb1ELi192EEEEEEEEEvNT_6ParamsE:
[----:B------:R-:W-:Y:S01]  /*0000*/  LDC R1, c[0x0][0x37c] ;  /* 0x0000df00ff017b82 */ /* 0x000fe20000000800 */
[----:B------:R-:W-:Y:S05]  /*0010*/  EXIT ;  /* 0x000000000000794d */ /* 0x000fea0003800000 */
.L_x_0:
[----:B------:R-:W-:-:S00]  /*0020*/  BRA `(.L_x_0) ;  /* 0xfffffffc00fc7947 */ /* 0x000fc0000383ffff */
[----:B------:R-:W-:-:S00]  /*0030*/  NOP ;  /* 0x0000000000007918 */ /* 0x000fc00000000000 */
        /* <DEDUP_REMOVED lines=12> */
.L_x_9:


//--------------------- .text._ZN7cutlass13device_kernelIN5flash11enable_sm90INS1_16FlashAttnFwdSm90INS1_25CollectiveMainloopFwdSm90ILi2EN4cute5tupleIJNS5_1CILi1EEES8_S8_EEENS6_IJNS7_ILi192EEENS7_ILi144EEENS7_ILi96EEEEEELi96ENS_6half_tEfNS_4arch4Sm90ELb0ELb0ELb1ELb1ELb0ELb0ELb0ELb0ELb1ELb1ELb1ELb0EEENS1_21CollectiveEpilogueFwdINS6_IJSA_SC_SB_EEES9_SE_SG_Li384ELb1ELb1ELb1ELb0EEENS1_36VarlenDynamicPersistentTileSchedulerILi192ELi144ELi384ELi128ELb1ELb1ELb1ELb0ELb1ELb1EEEEEEEEEvNT_6ParamsE --------------------------
	.section	.text._ZN7cutlass13device_kernelIN5flash11enable_sm90INS1_16FlashAttnFwdSm90INS1_25CollectiveMainloopFwdSm90ILi2EN4cute5tupleIJNS5_1CILi1EEES8_S8_EEENS6_IJNS7_ILi192EEENS7_ILi144EEENS7_ILi96EEEEEELi96ENS_6half_tEfNS_4arch4Sm90ELb0ELb0ELb1ELb1ELb0ELb0ELb0ELb0ELb1ELb1ELb1ELb0EEENS1_21CollectiveEpilogueFwdINS6_IJSA_SC_SB_EEES9_SE_SG_Li384ELb1ELb1ELb1ELb0EEENS1_36VarlenDynamicPersistentTileSchedulerILi192ELi144ELi384ELi128ELb1ELb1ELb1ELb0ELb1ELb1EEEEEEEEEvNT_6ParamsE,"ax",@progbits
	.align	128
.text._ZN7cutlass13device_kernelIN5flash11enable_sm90INS1_16FlashAttnFwdSm90INS1_25CollectiveMainloopFwdSm90ILi2EN4cute5tupleIJNS5_1CILi1EEES8_S8_EEENS6_IJNS7_ILi192EEENS7_ILi144EEENS7_ILi96EEEEEELi96ENS_6half_tEfNS_4arch4Sm90ELb0ELb0ELb1ELb1ELb0ELb0ELb0ELb0ELb1ELb1ELb1ELb0EEENS1_21CollectiveEpilogueFwdINS6_IJSA_SC_SB_EEES9_SE_SG_Li384ELb1ELb1ELb1ELb0EEENS1_36VarlenDynamicPersistentTileSchedulerILi192ELi144ELi384ELi128ELb1ELb1ELb1ELb0ELb1ELb1EEEEEEEEEvNT_6ParamsE:
        .type           _ZN7cutlass13device_kernelIN5flash11enable_sm90INS1_16FlashAttnFwdSm90INS1_25CollectiveMainloopFwdSm90ILi2EN4cute5tupleIJNS5_1CILi1EEES8_S8_EEENS6_IJNS7_ILi192EEENS7_ILi144EEENS7_ILi96EEEEEELi96ENS_6half_tEfNS_4arch4Sm90ELb0ELb0ELb1ELb1ELb0ELb0ELb0ELb0ELb1ELb1ELb1ELb0EEENS1_21CollectiveEpilogueFwdINS6_IJSA_SC_SB_EEES9_SE_SG_Li384ELb1ELb1ELb1ELb0EEENS1_36VarlenDynamicPersistentTileSchedulerILi192ELi144ELi384ELi128ELb1ELb1ELb1ELb0ELb1ELb1EEEEEEEEEvNT_6ParamsE,@function
        .size           _ZN7cutlass13device_kernelIN5flash11enable_sm90INS1_16FlashAttnFwdSm90INS1_25CollectiveMainloopFwdSm90ILi2EN4cute5tupleIJNS5_1CILi1EEES8_S8_EEENS6_IJNS7_ILi192EEENS7_ILi144EEENS7_ILi96EEEEEELi96ENS_6half_tEfNS_4arch4Sm90ELb0ELb0ELb1ELb1ELb0ELb0ELb0ELb0ELb1ELb1ELb1ELb0EEENS1_21CollectiveEpilogueFwdINS6_IJSA_SC_SB_EEES9_SE_SG_Li384ELb1ELb1ELb1ELb0EEENS1_36VarlenDynamicPersistentTileSchedulerILi192ELi144ELi384ELi128ELb1ELb1ELb1ELb0ELb1ELb1EEEEEEEEEvNT_6ParamsE,(.L_x_10 - _ZN7cutlass13device_kernelIN5flash11enable_sm90INS1_16FlashAttnFwdSm90INS1_25CollectiveMainloopFwdSm90ILi2EN4cute5tupleIJNS5_1CILi1EEES8_S8_EEENS6_IJNS7_ILi192EEENS7_ILi144EEENS7_ILi96EEEEEELi96ENS_6half_tEfNS_4arch4Sm90ELb0ELb0ELb1ELb1ELb0ELb0ELb0ELb0ELb1ELb1ELb1ELb0EEENS1_21CollectiveEpilogueFwdINS6_IJSA_SC_SB_EEES9_SE_SG_Li384ELb1ELb1ELb1ELb0EEENS1_36VarlenDynamicPersistentTileSchedulerILi192ELi144ELi384ELi128ELb1ELb1ELb1ELb0ELb1ELb1EEEEEEEEEvNT_6ParamsE)
        .other          _ZN7cutlass13device_kernelIN5flash11enable_sm90INS1_16FlashAttnFwdSm90INS1_25CollectiveMainloopFwdSm90ILi2EN4cute5tupleIJNS5_1CILi1EEES8_S8_EEENS6_IJNS7_ILi192EEENS7_ILi144EEENS7_ILi96EEEEEELi96ENS_6half_tEfNS_4arch4Sm90ELb0ELb0ELb1ELb1ELb0ELb0ELb0ELb0ELb1ELb1ELb1ELb0EEENS1_21CollectiveEpilogueFwdINS6_IJSA_SC_SB_EEES9_SE_SG_Li384ELb1ELb1ELb1ELb0EEENS1_36VarlenDynamicPersistentTileSchedulerILi192ELi144ELi384ELi128ELb1ELb1ELb1ELb0ELb1ELb1EEEEEEEEEvNT_6ParamsE,@"STO_CUDA_ENTRY STV_DEFAULT"
_ZN7cutlass13device_kernelIN5flash11enable_sm90INS1_16FlashAttnFwdSm90INS1_25CollectiveMainloopFwdSm90ILi2EN4cute5tupleIJNS5_1CILi1EEES8_S8_EEENS6_IJNS7_ILi192EEENS7_ILi144EEENS7_ILi96EEEEEELi96ENS_6half_tEfNS_4arch4Sm90ELb0ELb0ELb1ELb1ELb0ELb0ELb0ELb0ELb1ELb1ELb1ELb0EEENS1_21CollectiveEpilogueFwdINS6_IJSA_SC_SB_EEES9_SE_SG_Li384ELb1ELb1ELb1ELb0EEENS1_36VarlenDynamicPersistentTileSchedulerILi192ELi144ELi384ELi128ELb1ELb1ELb1ELb0ELb1ELb1EEEEEEEEEvNT_6ParamsE:
[----:B------:R-:W-:Y:S01]  /*0000*/  LDC R1, c[0x0][0x37c] ;  /* 0x0000df00ff017b82 */ /* 0x000fe20000000800 */
[----:B------:R-:W-:Y:S05]  /*0010*/  EXIT ;  /* 0x000000000000794d */ /* 0x000fea0003800000 */
.L_x_1:
        /* <DEDUP_REMOVED lines=14> */
.L_x_10:


//--------------------- .text._ZN7cutlass13device_kernelIN5flash11enable_sm90INS1_16FlashAttnFwdSm90INS1_25CollectiveMainloopFwdSm90ILi2EN4cute5tupleIJNS5_1CILi1EEES8_S8_EEENS6_IJNS7_ILi192EEENS7_ILi144EEENS7_ILi96EEEEEELi96ENS_6half_tEfNS_4arch4Sm90ELb0ELb0ELb1ELb1ELb0ELb1ELb0ELb0ELb1ELb1ELb1ELb0EEENS1_21CollectiveEpilogueFwdINS6_IJSA_SC_SB_EEES9_SE_SG_Li384ELb1ELb1ELb1ELb0EEENS1_36VarlenDynamicPersistentTileSchedulerILi192ELi144ELi384ELi128ELb1ELb1ELb1ELb0ELb1ELb1EEEEEEEEEvNT_6ParamsE --------------------------
	.section	.text._ZN7cutlass13device_kernelIN5flash11enable_sm90INS1_16FlashAttnFwdSm90INS1_25CollectiveMainloopFwdSm90ILi2EN4cute5tupleIJNS5_1CILi1EEES8_S8_EEENS6_IJNS7_ILi192EEENS7_ILi144EEENS7_ILi96EEEEEELi96ENS_6half_tEfNS_4arch4Sm90ELb0ELb0ELb1ELb1ELb0ELb1ELb0ELb0ELb1ELb1ELb1ELb0EEENS1_21CollectiveEpilogueFwdINS6_IJSA_SC_SB_EEES9_SE_SG_Li384ELb1ELb1ELb1ELb0EEENS1_36VarlenDynamicPersistentTileSchedulerILi192ELi144ELi384ELi128ELb1ELb1ELb1ELb0ELb1ELb1EEEEEEEEEvNT_6ParamsE,"ax",@progbits
	.align	128
.text._ZN7cutlass13device_kernelIN5flash11enable_sm90INS1_16FlashAttnFwdSm90INS1_25CollectiveMainloopFwdSm90ILi2EN4cute5tupleIJNS5_1CILi1EEES8_S8_EEENS6_IJNS7_ILi192EEENS7_ILi144EEENS7_ILi96EEEEEELi96ENS_6half_tEfNS_4arch4Sm90ELb0ELb0ELb1ELb1ELb0ELb1ELb0ELb0ELb1ELb1ELb1ELb0EEENS1_21CollectiveEpilogueFwdINS6_IJSA_SC_SB_EEES9_SE_SG_Li384ELb1ELb1ELb1ELb0EEENS1_36VarlenDynamicPersistentTileSchedulerILi192ELi144ELi384ELi128ELb1ELb1ELb1ELb0ELb1ELb1EEEEEEEEEvNT_6ParamsE:
        .type           _ZN7cutlass13device_kernelIN5flash11enable_sm90INS1_16FlashAttnFwdSm90INS1_25CollectiveMainloopFwdSm90ILi2EN4cute5tupleIJNS5_1CILi1EEES8_S8_EEENS6_IJNS7_ILi192EEENS7_ILi144EEENS7_ILi96EEEEEELi96ENS_6half_tEfNS_4arch4Sm90ELb0ELb0ELb1ELb1ELb0ELb1ELb0ELb0ELb1ELb1ELb1ELb0EEENS1_21CollectiveEpilogueFwdINS6_IJSA_SC_SB_EEES9_SE_SG_Li384ELb1ELb1ELb1ELb0EEENS1_36VarlenDynamicPersistentTileSchedulerILi192ELi144ELi384ELi128ELb1ELb1ELb1ELb0ELb1ELb1EEEEEEEEEvNT_6ParamsE,@function
        .size           _ZN7cutlass13device_kernelIN5flash11enable_sm90INS1_16FlashAttnFwdSm90INS1_25CollectiveMainloopFwdSm90ILi2EN4cute5tupleIJNS5_1CILi1EEES8_S8_EEENS6_IJNS7_ILi192EEENS7_ILi144EEENS7_ILi96EEEEEELi96ENS_6half_tEfNS_4arch4Sm90ELb0ELb0ELb1ELb1ELb0ELb1ELb0ELb0ELb1ELb1ELb1ELb0EEENS1_21CollectiveEpilogueFwdINS6_IJSA_SC_SB_EEES9_SE_SG_Li384ELb1ELb1ELb1ELb0EEENS1_36VarlenDynamicPersistentTileSchedulerILi192ELi144ELi384ELi128ELb1ELb1ELb1ELb0ELb1ELb1EEEEEEEEEvNT_6ParamsE,(.L_x_11 - _ZN7cutlass13device_kernelIN5flash11enable_sm90INS1_16FlashAttnFwdSm90INS1_25CollectiveMainloopFwdSm90ILi2EN4cute5tupleIJNS5_1CILi1EEES8_S8_EEENS6_IJNS7_ILi192EEENS7_ILi144EEENS7_ILi96EEEEEELi96ENS_6half_tEfNS_4arch4Sm90ELb0ELb0ELb1ELb1ELb0ELb1ELb0ELb0ELb1ELb1ELb1ELb0EEENS1_21CollectiveEpilogueFwdINS6_IJSA_SC_SB_EEES9_SE_SG_Li384ELb1ELb1ELb1ELb0EEENS1_36VarlenDynamicPersistentTileSchedulerILi192ELi144ELi384ELi128ELb1ELb1ELb1ELb0ELb1ELb1EEEEEEEEEvNT_6ParamsE)
        .other          _ZN7cutlass13device_kernelIN5flash11enable_sm90INS1_16FlashAttnFwdSm90INS1_25CollectiveMainloopFwdSm90ILi2EN4cute5tupleIJNS5_1CILi1EEES8_S8_EEENS6_IJNS7_ILi192EEENS7_ILi144EEENS7_ILi96EEEEEELi96ENS_6half_tEfNS_4arch4Sm90ELb0ELb0ELb1ELb1ELb0ELb1ELb0ELb0ELb1ELb1ELb1ELb0EEENS1_21CollectiveEpilogueFwdINS6_IJSA_SC_SB_EEES9_SE_SG_Li384ELb1ELb1ELb1ELb0EEENS1_36VarlenDynamicPersistentTileSchedulerILi192ELi144ELi384ELi128ELb1ELb1ELb1ELb0ELb1ELb1EEEEEEEEEvNT_6ParamsE,@"STO_CUDA_ENTRY STV_DEFAULT"
_ZN7cutlass13device_kernelIN5flash11enable_sm90INS1_16FlashAttnFwdSm90INS1_25CollectiveMainloopFwdSm90ILi2EN4cute5tupleIJNS5_1CILi1EEES8_S8_EEENS6_IJNS7_ILi192EEENS7_ILi144EEENS7_ILi96EEEEEELi96ENS_6half_tEfNS_4arch4Sm90ELb0ELb0ELb1ELb1ELb0ELb1ELb0ELb0ELb1ELb1ELb1ELb0EEENS1_21CollectiveEpilogueFwdINS6_IJSA_SC_SB_EEES9_SE_SG_Li384ELb1ELb1ELb1ELb0EEENS1_36VarlenDynamicPersistentTileSchedulerILi192ELi144ELi384ELi128ELb1ELb1ELb1ELb0ELb1ELb1EEEEEEEEEvNT_6ParamsE:
[----:B------:R-:W-:Y:S01]  /*0000*/  LDC R1, c[0x0][0x37c] ;  /* 0x0000df00ff017b82 */ /* 0x000fe20000000800 */
[----:B------:R-:W-:Y:S05]  /*0010*/  EXIT ;  /* 0x000000000000794d */ /* 0x000fea0003800000 */
.L_x_2:
        /* <DEDUP_REMOVED lines=14> */
.L_x_11:


//--------------------- .text._ZN7cutlass13device_kernelIN5flash11enable_sm90INS1_16FlashAttnFwdSm90INS1_25CollectiveMainloopFwdSm90ILi2EN4cute5tupleIJNS5_1CILi1EEES8_S8_EEENS6_IJNS7_ILi192EEENS7_ILi128EEENS7_ILi96EEEEEELi96ENS_6half_tEfNS_4arch4Sm90ELb0ELb1ELb1ELb0ELb0ELb0ELb0ELb0ELb1ELb1ELb1ELb0EEENS1_21CollectiveEpilogueFwdINS6_IJSA_SC_SB_EEES9_SE_SG_Li384ELb0ELb1ELb1ELb0EEENS1_19SingleTileSchedulerILb0ELb1ELb1ELi192EEEEEEEEEvNT_6ParamsE --------------------------
	.section	.text._ZN7cutlass13device_kernelIN5flash11enable_sm90INS1_16FlashAttnFwdSm90INS1_25CollectiveMainloopFwdSm90ILi2EN4cute5tupleIJNS5_1CILi1EEES8_S8_EEENS6_IJNS7_ILi192EEENS7_ILi128EEENS7_ILi96EEEEEELi96ENS_6half_tEfNS_4arch4Sm90ELb0ELb1ELb1ELb0ELb0ELb0ELb0ELb0ELb1ELb1ELb1ELb0EEENS1_21CollectiveEpilogueFwdINS6_IJSA_SC_SB_EEES9_SE_SG_Li384ELb0ELb1ELb1ELb0EEENS1_19SingleTileSchedulerILb0ELb1ELb1ELi192EEEEEEEEEvNT_6ParamsE,"ax",@progbits
	.align	128
.text._ZN7cutlass13device_kernelIN5flash11enable_sm90INS1_16FlashAttnFwdSm90INS1_25CollectiveMainloopFwdSm90ILi2EN4cute5tupleIJNS5_1CILi1EEES8_S8_EEENS6_IJNS7_ILi192EEENS7_ILi128EEENS7_ILi96EEEEEELi96ENS_6half_tEfNS_4arch4Sm90ELb0ELb1ELb1ELb0ELb0ELb0ELb0ELb0ELb1ELb1ELb1ELb0EEENS1_21CollectiveEpilogueFwdINS6_IJSA_SC_SB_EEES9_SE_SG_Li384ELb0ELb1ELb1ELb0EEENS1_19SingleTileSchedulerILb0ELb1ELb1ELi192EEEEEEEEEvNT_6ParamsE:
        .type           _ZN7cutlass13device_kernelIN5flash11enable_sm90INS1_16FlashAttnFwdSm90INS1_25CollectiveMainloopFwdSm90ILi2EN4cute5tupleIJNS5_1CILi1EEES8_S8_EEENS6_IJNS7_ILi192EEENS7_ILi128EEENS7_ILi96EEEEEELi96ENS_6half_tEfNS_4arch4Sm90ELb0ELb1ELb1ELb0ELb0ELb0ELb0ELb0ELb1ELb1ELb1ELb0EEENS1_21CollectiveEpilogueFwdINS6_IJSA_SC_SB_EEES9_SE_SG_Li384ELb0ELb1ELb1ELb0EEENS1_19SingleTileSchedulerILb0ELb1ELb1ELi192EEEEEEEEEvNT_6ParamsE,@function
        .size           _ZN7cutlass13device_kernelIN5flash11enable_sm90INS1_16FlashAttnFwdSm90INS1_25CollectiveMainloopFwdSm90ILi2EN4cute5tupleIJNS5_1CILi1EEES8_S8_EEENS6_IJNS7_ILi192EEENS7_ILi128EEENS7_ILi96EEEEEELi96ENS_6half_tEfNS_4arch4Sm90ELb0ELb1ELb1ELb0ELb0ELb0ELb0ELb0ELb1ELb1ELb1ELb0EEENS1_21CollectiveEpilogueFwdINS6_IJSA_SC_SB_EEES9_SE_SG_Li384ELb0ELb1ELb1ELb0EEENS1_19SingleTileSchedulerILb0ELb1ELb1ELi192EEEEEEEEEvNT_6ParamsE,(.L_x_12 - _ZN7cutlass13device_kernelIN5flash11enable_sm90INS1_16FlashAttnFwdSm90INS1_25CollectiveMainloopFwdSm90ILi2EN4cute5tupleIJNS5_1CILi1EEES8_S8_EEENS6_IJNS7_ILi192EEENS7_ILi128EEENS7_ILi96EEEEEELi96ENS_6half_tEfNS_4arch4Sm90ELb0ELb1ELb1ELb0ELb0ELb0ELb0ELb0ELb1ELb1ELb1ELb0EEENS1_21CollectiveEpilogueFwdINS6_IJSA_SC_SB_EEES9_SE_SG_Li384ELb0ELb1ELb1ELb0EEENS1_19SingleTileSchedulerILb0ELb1ELb1ELi192EEEEEEEEEvNT_6ParamsE)
        .other          _ZN7cutlass13device_kernelIN5flash11enable_sm90INS1_16FlashAttnFwdSm90INS1_25CollectiveMainloopFwdSm90ILi2EN4cute5tupleIJNS5_1CILi1EEES8_S8_EEENS6_IJNS7_ILi192EEENS7_ILi128EEENS7_ILi96EEEEEELi96ENS_6half_tEfNS_4arch4Sm90ELb0ELb1ELb1ELb0ELb0ELb0ELb0ELb0ELb1ELb1ELb1ELb0EEENS1_21CollectiveEpilogueFwdINS6_IJSA_SC_SB_EEES9_SE_SG_Li384ELb0ELb1ELb1ELb0EEENS1_19SingleTileSchedulerILb0ELb1ELb1ELi192EEEEEEEEEvNT_6ParamsE,@"STO_CUDA_ENTRY STV_DEFAULT"
_ZN7cutlass13device_kernelIN5flash11enable_sm90INS1_16FlashAttnFwdSm90INS1_25CollectiveMainloopFwdSm90ILi2EN4cute5tupleIJNS5_1CILi1EEES8_S8_EEENS6_IJNS7_ILi192EEENS7_ILi128EEENS7_ILi96EEEEEELi96ENS_6half_tEfNS_4arch4Sm90ELb0ELb1ELb1ELb0ELb0ELb0ELb0ELb0ELb1ELb1ELb1ELb0EEENS1_21CollectiveEpilogueFwdINS6_IJSA_SC_SB_EEES9_SE_SG_Li384ELb0ELb1ELb1ELb0EEENS1_19SingleTileSchedulerILb0ELb1ELb1ELi192EEEEEEEEEvNT_6ParamsE:
[----:B------:R-:W-:Y:S01]  /*0000*/  LDC R1, c[0x0][0x37c] ;  /* 0x0000df00ff017b82 */ /* 0x000fe20000000800 */
[----:B------:R-:W-:Y:S05]  /*0010*/  EXIT ;  /* 0x000000000000794d */ /* 0x000fea0003800000 */
.L_x_3:
        /* <DEDUP_REMOVED lines=14> */
.L_x_12:


//--------------------- .text._ZN7cutlass13device_kernelIN5flash11enable_sm90INS1_16FlashAttnFwdSm90INS1_25CollectiveMainloopFwdSm90ILi2EN4cute5tupleIJNS5_1CILi1EEES8_S8_EEENS6_IJNS7_ILi192EEENS7_ILi128EEENS7_ILi96EEEEEELi96ENS_6half_tEfNS_4arch4Sm90ELb0ELb1ELb1ELb1ELb0ELb0ELb0ELb0ELb1ELb1ELb1ELb0EEENS1_21CollectiveEpilogueFwdINS6_IJSA_SC_SB_EEES9_SE_SG_Li384ELb1ELb1ELb1ELb0EEENS1_36VarlenDynamicPersistentTileSchedulerILi192ELi128ELi384ELi128ELb1ELb1ELb1ELb1ELb0ELb1EEEEEEEEEvNT_6ParamsE --------------------------
	.section	.text._ZN7cutlass13device_kernelIN5flash11enable_sm90INS1_16FlashAttnFwdSm90INS1_25CollectiveMainloopFwdSm90ILi2EN4cute5tupleIJNS5_1CILi1EEES8_S8_EEENS6_IJNS7_ILi192EEENS7_ILi128EEENS7_ILi96EEEEEELi96ENS_6half_tEfNS_4arch4Sm90ELb0ELb1ELb1ELb1ELb0ELb0ELb0ELb0ELb1ELb1ELb1ELb0EEENS1_21CollectiveEpilogueFwdINS6_IJSA_SC_SB_EEES9_SE_SG_Li384ELb1ELb1ELb1ELb0EEENS1_36VarlenDynamicPersistentTileSchedulerILi192ELi128ELi384ELi128ELb1ELb1ELb1ELb1ELb0ELb1EEEEEEEEEvNT_6ParamsE,"ax",@progbits
	.align	128
.text._ZN7cutlass13device_kernelIN5flash11enable_sm90INS1_16FlashAttnFwdSm90INS1_25CollectiveMainloopFwdSm90ILi2EN4cute5tupleIJNS5_1CILi1EEES8_S8_EEENS6_IJNS7_ILi192EEENS7_ILi128EEENS7_ILi96EEEEEELi96ENS_6half_tEfNS_4arch4Sm90ELb0ELb1ELb1ELb1ELb0ELb0ELb0ELb0ELb1ELb1ELb1ELb0EEENS1_21CollectiveEpilogueFwdINS6_IJSA_SC_SB_EEES9_SE_SG_Li384ELb1ELb1ELb1ELb0EEENS1_36VarlenDynamicPersistentTileSchedulerILi192ELi128ELi384ELi128ELb1ELb1ELb1ELb1ELb0ELb1EEEEEEEEEvNT_6ParamsE:
        .type           _ZN7cutlass13device_kernelIN5flash11enable_sm90INS1_16FlashAttnFwdSm90INS1_25CollectiveMainloopFwdSm90ILi2EN4cute5tupleIJNS5_1CILi1EEES8_S8_EEENS6_IJNS7_ILi192EEENS7_ILi128EEENS7_ILi96EEEEEELi96ENS_6half_tEfNS_4arch4Sm90ELb0ELb1ELb1ELb1ELb0ELb0ELb0ELb0ELb1ELb1ELb1ELb0EEENS1_21CollectiveEpilogueFwdINS6_IJSA_SC_SB_EEES9_SE_SG_Li384ELb1ELb1ELb1ELb0EEENS1_36VarlenDynamicPersistentTileSchedulerILi192ELi128ELi384ELi128ELb1ELb1ELb1ELb1ELb0ELb1EEEEEEEEEvNT_6ParamsE,@function
        .size           _ZN7cutlass13device_kernelIN5flash11enable_sm90INS1_16FlashAttnFwdSm90INS1_25CollectiveMainloopFwdSm90ILi2EN4cute5tupleIJNS5_1CILi1EEES8_S8_EEENS6_IJNS7_ILi192EEENS7_ILi128EEENS7_ILi96EEEEEELi96ENS_6half_tEfNS_4arch4Sm90ELb0ELb1ELb1ELb1ELb0ELb0ELb0ELb0ELb1ELb1ELb1ELb0EEENS1_21CollectiveEpilogueFwdINS6_IJSA_SC_SB_EEES9_SE_SG_Li384ELb1ELb1ELb1ELb0EEENS1_36VarlenDynamicPersistentTileSchedulerILi192ELi128ELi384ELi128ELb1ELb1ELb1ELb1ELb0ELb1EEEEEEEEEvNT_6ParamsE,(.L_x_13 - _ZN7cutlass13device_kernelIN5flash11enable_sm90INS1_16FlashAttnFwdSm90INS1_25CollectiveMainloopFwdSm90ILi2EN4cute5tupleIJNS5_1CILi1EEES8_S8_EEENS6_IJNS7_ILi192EEENS7_ILi128EEENS7_ILi96EEEEEELi96ENS_6half_tEfNS_4arch4Sm90ELb0ELb1ELb1ELb1ELb0ELb0ELb0ELb0ELb1ELb1ELb1ELb0EEENS1_21CollectiveEpilogueFwdINS6_IJSA_SC_SB_EEES9_SE_SG_Li384ELb1ELb1ELb1ELb0EEENS1_36VarlenDynamicPersistentTileSchedulerILi192ELi128ELi384ELi128ELb1ELb1ELb1ELb1ELb0ELb1EEEEEEEEEvNT_6ParamsE)
        .other          _ZN7cutlass13device_kernelIN5flash11enable_sm90INS1_16FlashAttnFwdSm90INS1_25CollectiveMainloopFwdSm90ILi2EN4cute5tupleIJNS5_1CILi1EEES8_S8_EEENS6_IJNS7_ILi192EEENS7_ILi128EEENS7_ILi96EEEEEELi96ENS_6half_tEfNS_4arch4Sm90ELb0ELb1ELb1ELb1ELb0ELb0ELb0ELb0ELb1ELb1ELb1ELb0EEENS1_21CollectiveEpilogueFwdINS6_IJSA_SC_SB_EEES9_SE_SG_Li384ELb1ELb1ELb1ELb0EEENS1_36VarlenDynamicPersistentTileSchedulerILi192ELi128ELi384ELi128ELb1ELb1ELb1ELb1ELb0ELb1EEEEEEEEEvNT_6ParamsE,@"STO_CUDA_ENTRY STV_DEFAULT"
_ZN7cutlass13device_kernelIN5flash11enable_sm90INS1_16FlashAttnFwdSm90INS1_25CollectiveMainloopFwdSm90ILi2EN4cute5tupleIJNS5_1CILi1EEES8_S8_EEENS6_IJNS7_ILi192EEENS7_ILi128EEENS7_ILi96EEEEEELi96ENS_6half_tEfNS_4arch4Sm90ELb0ELb1ELb1ELb1ELb0ELb0ELb0ELb0ELb1ELb1ELb1ELb0EEENS1_21CollectiveEpilogueFwdINS6_IJSA_SC_SB_EEES9_SE_SG_Li384ELb1ELb1ELb1ELb0EEENS1_36VarlenDynamicPersistentTileSchedulerILi192ELi128ELi384ELi128ELb1ELb1ELb1ELb1ELb0ELb1EEEEEEEEEvNT_6ParamsE:
[----:B------:R-:W-:Y:S01]  /*0000*/  LDC R1, c[0x0][0x37c] ;  /* 0x0000df00ff017b82 */ /* 0x000fe20000000800 */
[----:B------:R-:W-:Y:S05]  /*0010*/  EXIT ;  /* 0x000000000000794d */ /* 0x000fea0003800000 */
.L_x_4:
        /* <DEDUP_REMOVED lines=14> */
.L_x_13:


//--------------------- .text._ZN7cutlass13device_kernelIN5flash11enable_sm90INS1_16FlashAttnFwdSm90INS1_25CollectiveMainloopFwdSm90ILi2EN4cute5tupleIJNS5_1CILi1EEES8_S8_EEENS6_IJNS7_ILi192EEENS7_ILi128EEENS7_ILi96EEEEEELi96ENS_6half_tEfNS_4arch4Sm90ELb0ELb1ELb1ELb1ELb0ELb1ELb0ELb0ELb1ELb1ELb1ELb0EEENS1_21CollectiveEpilogueFwdINS6_IJSA_SC_SB_EEES9_SE_SG_Li384ELb1ELb1ELb1ELb0EEENS1_36VarlenDynamicPersistentTileSchedulerILi192ELi128ELi384ELi128ELb1ELb1ELb1ELb1ELb0ELb1EEEEEEEEEvNT_6ParamsE --------------------------
	.section	.text._ZN7cutlass13device_kernelIN5flash11enable_sm90INS1_16FlashAttnFwdSm90INS1_25CollectiveMainloopFwdSm90ILi2EN4cute5tupleIJNS5_1CILi1EEES8_S8_EEENS6_IJNS7_ILi192EEENS7_ILi128EEENS7_ILi96EEEEEELi96ENS_6half_tEfNS_4arch4Sm90ELb0ELb1ELb1ELb1ELb0ELb1ELb0ELb0ELb1ELb1ELb1ELb0EEENS1_21CollectiveEpilogueFwdINS6_IJSA_SC_SB_EEES9_SE_SG_Li384ELb1ELb1ELb1ELb0EEENS1_36VarlenDynamicPersistentTileSchedulerILi192ELi128ELi384ELi128ELb1ELb1ELb1ELb1ELb0ELb1EEEEEEEEEvNT_6ParamsE,"ax",@progbits
	.align	128
.text._ZN7cutlass13device_kernelIN5flash11enable_sm90INS1_16FlashAttnFwdSm90INS1_25CollectiveMainloopFwdSm90ILi2EN4cute5tupleIJNS5_1CILi1EEES8_S8_EEENS6_IJNS7_ILi192EEENS7_ILi128EEENS7_ILi96EEEEEELi96ENS_6half_tEfNS_4arch4Sm90ELb0ELb1ELb1ELb1ELb0ELb1ELb0ELb0ELb1ELb1ELb1ELb0EEENS1_21CollectiveEpilogueFwdINS6_IJSA_SC_SB_EEES9_SE_SG_Li384ELb1ELb1ELb1ELb0EEENS1_36VarlenDynamicPersistentTileSchedulerILi192ELi128ELi384ELi128ELb1ELb1ELb1ELb1ELb0ELb1EEEEEEEEEvNT_6ParamsE:
        .type           _ZN7cutlass13device_kernelIN5flash11enable_sm90INS1_16FlashAttnFwdSm90INS1_25CollectiveMainloopFwdSm90ILi2EN4cute5tupleIJNS5_1CILi1EEES8_S8_EEENS6_IJNS7_ILi192EEENS7_ILi128EEENS7_ILi96EEEEEELi96ENS_6half_tEfNS_4arch4Sm90ELb0ELb1ELb1ELb1ELb0ELb1ELb0ELb0ELb1ELb1ELb1ELb0EEENS1_21CollectiveEpilogueFwdINS6_IJSA_SC_SB_EEES9_SE_SG_Li384ELb1ELb1ELb1ELb0EEENS1_36VarlenDynamicPersistentTileSchedulerILi192ELi128ELi384ELi128ELb1ELb1ELb1ELb1ELb0ELb1EEEEEEEEEvNT_6ParamsE,@function
        .size           _ZN7cutlass13device_kernelIN5flash11enable_sm90INS1_16FlashAttnFwdSm90INS1_25CollectiveMainloopFwdSm90ILi2EN4cute5tupleIJNS5_1CILi1EEES8_S8_EEENS6_IJNS7_ILi192EEENS7_ILi128EEENS7_ILi96EEEEEELi96ENS_6half_tEfNS_4arch4Sm90ELb0ELb1ELb1ELb1ELb0ELb1ELb0ELb0ELb1ELb1ELb1ELb0EEENS1_21CollectiveEpilogueFwdINS6_IJSA_SC_SB_EEES9_SE_SG_Li384ELb1ELb1ELb1ELb0EEENS1_36VarlenDynamicPersistentTileSchedulerILi192ELi128ELi384ELi128ELb1ELb1ELb1ELb1ELb0ELb1EEEEEEEEEvNT_6ParamsE,(.L_x_14 - _ZN7cutlass13device_kernelIN5flash11enable_sm90INS1_16FlashAttnFwdSm90INS1_25CollectiveMainloopFwdSm90ILi2EN4cute5tupleIJNS5_1CILi1EEES8_S8_EEENS6_IJNS7_ILi192EEENS7_ILi128EEENS7_ILi96EEEEEELi96ENS_6half_tEfNS_4arch4Sm90ELb0ELb1ELb1ELb1ELb0ELb1ELb0ELb0ELb1ELb1ELb1ELb0EEENS1_21CollectiveEpilogueFwdINS6_IJSA_SC_SB_EEES9_SE_SG_Li384ELb1ELb1ELb1ELb0EEENS1_36VarlenDynamicPersistentTileSchedulerILi192ELi128ELi384ELi128ELb1ELb1ELb1ELb1ELb0ELb1EEEEEEEEEvNT_6ParamsE)
        .other          _ZN7cutlass13device_kernelIN5flash11enable_sm90INS1_16FlashAttnFwdSm90INS1_25CollectiveMainloopFwdSm90ILi2EN4cute5tupleIJNS5_1CILi1EEES8_S8_EEENS6_IJNS7_ILi192EEENS7_ILi128EEENS7_ILi96EEEEEELi96ENS_6half_tEfNS_4arch4Sm90ELb0ELb1ELb1ELb1ELb0ELb1ELb0ELb0ELb1ELb1ELb1ELb0EEENS1_21CollectiveEpilogueFwdINS6_IJSA_SC_SB_EEES9_SE_SG_Li384ELb1ELb1ELb1ELb0EEENS1_36VarlenDynamicPersistentTileSchedulerILi192ELi128ELi384ELi128ELb1ELb1ELb1ELb1ELb0ELb1EEEEEEEEEvNT_6ParamsE,@"STO_CUDA_ENTRY STV_DEFAULT"
_ZN7cutlass13device_kernelIN5flash11enable_sm90INS1_16FlashAttnFwdSm90INS1_25CollectiveMainloopFwdSm90ILi2EN4cute5tupleIJNS5_1CILi1EEES8_S8_EEENS6_IJNS7_ILi192EEENS7_ILi128EEENS7_ILi96EEEEEELi96ENS_6half_tEfNS_4arch4Sm90ELb0ELb1ELb1ELb1ELb0ELb1ELb0ELb0ELb1ELb1ELb1ELb0EEENS1_21CollectiveEpilogueFwdINS6_IJSA_SC_SB_EEES9_SE_SG_Li384ELb1ELb1ELb1ELb0EEENS1_36VarlenDynamicPersistentTileSchedulerILi192ELi128ELi384ELi128ELb1ELb1ELb1ELb1ELb0ELb1EEEEEEEEEvNT_6ParamsE:
[----:B------:R-:W-:Y:S01]  /*0000*/  LDC R1, c[0x0][0x37c] ;  /* 0x0000df00ff017b82 */ /* 0x000fe20000000800 */
[----:B------:R-:W-:Y:S05]  /*0010*/  EXIT ;  /* 0x000000000000794d */ /* 0x000fea0003800000 */
.L_x_5:
        /* <DEDUP_REMOVED lines=14> */
.L_x_14:


//--------------------- .text._ZN7cutlass13device_kernelIN5flash11enable_sm90INS1_16FlashAttnFwdSm90INS1_25CollectiveMainloopFwdSm90ILi2EN4cute5tupleIJNS5_1CILi1EEES8_S8_EEENS6_IJNS7_ILi192EEENS7_ILi144EEENS7_ILi96EEEEEELi96ENS_6half_tEfNS_4arch4Sm90ELb1ELb0ELb1ELb0ELb0ELb0ELb0ELb0ELb1ELb1ELb1ELb0EEENS1_21CollectiveEpilogueFwdINS6_IJSA_SC_SB_EEES9_SE_SG_Li384ELb0ELb1ELb1ELb0EEENS1_19SingleTileSchedulerILb0ELb1ELb1ELi192EEEEEEEEEvNT_6ParamsE --------------------------
	.section	.text._ZN7cutlass13device_kernelIN5flash11enable_sm90INS1_16FlashAttnFwdSm90INS1_25CollectiveMainloopFwdSm90ILi2EN4cute5tupleIJNS5_1CILi1EEES8_S8_EEENS6_IJNS7_ILi192EEENS7_ILi144EEENS7_ILi96EEEEEELi96ENS_6half_tEfNS_4arch4Sm90ELb1ELb0ELb1ELb0ELb0ELb0ELb0ELb0ELb1ELb1ELb1ELb0EEENS1_21CollectiveEpilogueFwdINS6_IJSA_SC_SB_EEES9_SE_SG_Li384ELb0ELb1ELb1ELb0EEENS1_19SingleTileSchedulerILb0ELb1ELb1ELi192EEEEEEEEEvNT_6ParamsE,"ax",@progbits
	.align	128
.text._ZN7cutlass13device_kernelIN5flash11enable_sm90INS1_16FlashAttnFwdSm90INS1_25CollectiveMainloopFwdSm90ILi2EN4cute5tupleIJNS5_1CILi1EEES8_S8_EEENS6_IJNS7_ILi192EEENS7_ILi144EEENS7_ILi96EEEEEELi96ENS_6half_tEfNS_4arch4Sm90ELb1ELb0ELb1ELb0ELb0ELb0ELb0ELb0ELb1ELb1ELb1ELb0EEENS1_21CollectiveEpilogueFwdINS6_IJSA_SC_SB_EEES9_SE_SG_Li384ELb0ELb1ELb1ELb0EEENS1_19SingleTileSchedulerILb0ELb1ELb1ELi192EEEEEEEEEvNT_6ParamsE:
        .type           _ZN7cutlass13device_kernelIN5flash11enable_sm90INS1_16FlashAttnFwdSm90INS1_25CollectiveMainloopFwdSm90ILi2EN4cute5tupleIJNS5_1CILi1EEES8_S8_EEENS6_IJNS7_ILi192EEENS7_ILi144EEENS7_ILi96EEEEEELi96ENS_6half_tEfNS_4arch4Sm90ELb1ELb0ELb1ELb0ELb0ELb0ELb0ELb0ELb1ELb1ELb1ELb0EEENS1_21CollectiveEpilogueFwdINS6_IJSA_SC_SB_EEES9_SE_SG_Li384ELb0ELb1ELb1ELb0EEENS1_19SingleTileSchedulerILb0ELb1ELb1ELi192EEEEEEEEEvNT_6ParamsE,@function
        .size           _ZN7cutlass13device_kernelIN5flash11enable_sm90INS1_16FlashAttnFwdSm90INS1_25CollectiveMainloopFwdSm90ILi2EN4cute5tupleIJNS5_1CILi1EEES8_S8_EEENS6_IJNS7_ILi192EEENS7_ILi144EEENS7_ILi96EEEEEELi96ENS_6half_tEfNS_4arch4Sm90ELb1ELb0ELb1ELb0ELb0ELb0ELb0ELb0ELb1ELb1ELb1ELb0EEENS1_21CollectiveEpilogueFwdINS6_IJSA_SC_SB_EEES9_SE_SG_Li384ELb0ELb1ELb1ELb0EEENS1_19SingleTileSchedulerILb0ELb1ELb1ELi192EEEEEEEEEvNT_6ParamsE,(.L_x_15 - _ZN7cutlass13device_kernelIN5flash11enable_sm90INS1_16FlashAttnFwdSm90INS1_25CollectiveMainloopFwdSm90ILi2EN4cute5tupleIJNS5_1CILi1EEES8_S8_EEENS6_IJNS7_ILi192EEENS7_ILi144EEENS7_ILi96EEEEEELi96ENS_6half_tEfNS_4arch4Sm90ELb1ELb0ELb1ELb0ELb0ELb0ELb0ELb0ELb1ELb1ELb1ELb0EEENS1_21CollectiveEpilogueFwdINS6_IJSA_SC_SB_EEES9_SE_SG_Li384ELb0ELb1ELb1ELb0EEENS1_19SingleTileSchedulerILb0ELb1ELb1ELi192EEEEEEEEEvNT_6ParamsE)
        .other          _ZN7cutlass13device_kernelIN5flash11enable_sm90INS1_16FlashAttnFwdSm90INS1_25CollectiveMainloopFwdSm90ILi2EN4cute5tupleIJNS5_1CILi1EEES8_S8_EEENS6_IJNS7_ILi192EEENS7_ILi144EEENS7_ILi96EEEEEELi96ENS_6half_tEfNS_4arch4Sm90ELb1ELb0ELb1ELb0ELb0ELb0ELb0ELb0ELb1ELb1ELb1ELb0EEENS1_21CollectiveEpilogueFwdINS6_IJSA_SC_SB_EEES9_SE_SG_Li384ELb0ELb1ELb1ELb0EEENS1_19SingleTileSchedulerILb0ELb1ELb1ELi192EEEEEEEEEvNT_6ParamsE,@"STO_CUDA_ENTRY STV_DEFAULT"
_ZN7cutlass13device_kernelIN5flash11enable_sm90INS1_16FlashAttnFwdSm90INS1_25CollectiveMainloopFwdSm90ILi2EN4cute5tupleIJNS5_1CILi1EEES8_S8_EEENS6_IJNS7_ILi192EEENS7_ILi144EEENS7_ILi96EEEEEELi96ENS_6half_tEfNS_4arch4Sm90ELb1ELb0ELb1ELb0ELb0ELb0ELb0ELb0ELb1ELb1ELb1ELb0EEENS1_21CollectiveEpilogueFwdINS6_IJSA_SC_SB_EEES9_SE_SG_Li384ELb0ELb1ELb1ELb0EEENS1_19SingleTileSchedulerILb0ELb1ELb1ELi192EEEEEEEEEvNT_6ParamsE:
[----:B------:R-:W-:Y:S01]  /*0000*/  LDC R1, c[0x0][0x37c] ;  /* 0x0000df00ff017b82 */ /* 0x000fe20000000800 */
[----:B------:R-:W-:Y:S05]  /*0010*/  EXIT ;  /* 0x000000000000794d */ /* 0x000fea0003800000 */
.L_x_6:
        /* <DEDUP_REMOVED lines=14> */
.L_x_15:


//--------------------- .text._ZN7cutlass13device_kernelIN5flash11enable_sm90INS1_16FlashAttnFwdSm90INS1_25CollectiveMainloopFwdSm90ILi2EN4cute5tupleIJNS5_1CILi1EEES8_S8_EEENS6_IJNS7_ILi192EEENS7_ILi144EEENS7_ILi96EEEEEELi96ENS_6half_tEfNS_4arch4Sm90ELb1ELb0ELb1ELb1ELb0ELb0ELb0ELb0ELb1ELb1ELb1ELb0EEENS1_21CollectiveEpilogueFwdINS6_IJSA_SC_SB_EEES9_SE_SG_Li384ELb1ELb1ELb1ELb0EEENS1_36VarlenDynamicPersistentTileSchedulerILi192ELi144ELi384ELi128ELb1ELb1ELb1ELb1ELb1ELb1EEEEEEEEEvNT_6ParamsE --------------------------
	.section	.text._ZN7cutlass13device_kernelIN5flash11enable_sm90INS1_16FlashAttnFwdSm90INS1_25CollectiveMainloopFwdSm90ILi2EN4cute5tupleIJNS5_1CILi1EEES8_S8_EEENS6_IJNS7_ILi192EEENS7_ILi144EEENS7_ILi96EEEEEELi96ENS_6half_tEfNS_4arch4Sm90ELb1ELb0ELb1ELb1ELb0ELb0ELb0ELb0ELb1ELb1ELb1ELb0EEENS1_21CollectiveEpilogueFwdINS6_IJSA_SC_SB_EEES9_SE_SG_Li384ELb1ELb1ELb1ELb0EEENS1_36VarlenDynamicPersistentTileSchedulerILi192ELi144ELi384ELi128ELb1ELb1ELb1ELb1ELb1ELb1EEEEEEEEEvNT_6ParamsE,"ax",@progbits
	.align	128
.text._ZN7cutlass13device_kernelIN5flash11enable_sm90INS1_16FlashAttnFwdSm90INS1_25CollectiveMainloopFwdSm90ILi2EN4cute5tupleIJNS5_1CILi1EEES8_S8_EEENS6_IJNS7_ILi192EEENS7_ILi144EEENS7_ILi96EEEEEELi96ENS_6half_tEfNS_4arch4Sm90ELb1ELb0ELb1ELb1ELb0ELb0ELb0ELb0ELb1ELb1ELb1ELb0EEENS1_21CollectiveEpilogueFwdINS6_IJSA_SC_SB_EEES9_SE_SG_Li384ELb1ELb1ELb1ELb0EEENS1_36VarlenDynamicPersistentTileSchedulerILi192ELi144ELi384ELi128ELb1ELb1ELb1ELb1ELb1ELb1EEEEEEEEEvNT_6ParamsE:
        .type           _ZN7cutlass13device_kernelIN5flash11enable_sm90INS1_16FlashAttnFwdSm90INS1_25CollectiveMainloopFwdSm90ILi2EN4cute5tupleIJNS5_1CILi1EEES8_S8_EEENS6_IJNS7_ILi192EEENS7_ILi144EEENS7_ILi96EEEEEELi96ENS_6half_tEfNS_4arch4Sm90ELb1ELb0ELb1ELb1ELb0ELb0ELb0ELb0ELb1ELb1ELb1ELb0EEENS1_21CollectiveEpilogueFwdINS6_IJSA_SC_SB_EEES9_SE_SG_Li384ELb1ELb1ELb1ELb0EEENS1_36VarlenDynamicPersistentTileSchedulerILi192ELi144ELi384ELi128ELb1ELb1ELb1ELb1ELb1ELb1EEEEEEEEEvNT_6ParamsE,@function
        .size           _ZN7cutlass13device_kernelIN5flash11enable_sm90INS1_16FlashAttnFwdSm90INS1_25CollectiveMainloopFwdSm90ILi2EN4cute5tupleIJNS5_1CILi1EEES8_S8_EEENS6_IJNS7_ILi192EEENS7_ILi144EEENS7_ILi96EEEEEELi96ENS_6half_tEfNS_4arch4Sm90ELb1ELb0ELb1ELb1ELb0ELb0ELb0ELb0ELb1ELb1ELb1ELb0EEENS1_21CollectiveEpilogueFwdINS6_IJSA_SC_SB_EEES9_SE_SG_Li384ELb1ELb1ELb1ELb0EEENS1_36VarlenDynamicPersistentTileSchedulerILi192ELi144ELi384ELi128ELb1ELb1ELb1ELb1ELb1ELb1EEEEEEEEEvNT_6ParamsE,(.L_x_16 - _ZN7cutlass13device_kernelIN5flash11enable_sm90INS1_16FlashAttnFwdSm90INS1_25CollectiveMainloopFwdSm90ILi2EN4cute5tupleIJNS5_1CILi1EEES8_S8_EEENS6_IJNS7_ILi192EEENS7_ILi144EEENS7_ILi96EEEEEELi96ENS_6half_tEfNS_4arch4Sm90ELb1ELb0ELb1ELb1ELb0ELb0ELb0ELb0ELb1ELb1ELb1ELb0EEENS1_21CollectiveEpilogueFwdINS6_IJSA_SC_SB_EEES9_SE_SG_Li384ELb1ELb1ELb1ELb0EEENS1_36VarlenDynamicPersistentTileSchedulerILi192ELi144ELi384ELi128ELb1ELb1ELb1ELb1ELb1ELb1EEEEEEEEEvNT_6ParamsE)
        .other          _ZN7cutlass13device_kernelIN5flash11enable_sm90INS1_16FlashAttnFwdSm90INS1_25CollectiveMainloopFwdSm90ILi2EN4cute5tupleIJNS5_1CILi1EEES8_S8_EEENS6_IJNS7_ILi192EEENS7_ILi144EEENS7_ILi96EEEEEELi96ENS_6half_tEfNS_4arch4Sm90ELb1ELb0ELb1ELb1ELb0ELb0ELb0ELb0ELb1ELb1ELb1ELb0EEENS1_21CollectiveEpilogueFwdINS6_IJSA_SC_SB_EEES9_SE_SG_Li384ELb1ELb1ELb1ELb0EEENS1_36VarlenDynamicPersistentTileSchedulerILi192ELi144ELi384ELi128ELb1ELb1ELb1ELb1ELb1ELb1EEEEEEEEEvNT_6ParamsE,@"STO_CUDA_ENTRY STV_DEFAULT"
_ZN7cutlass13device_kernelIN5flash11enable_sm90INS1_16FlashAttnFwdSm90INS1_25CollectiveMainloopFwdSm90ILi2EN4cute5tupleIJNS5_1CILi1EEES8_S8_EEENS6_IJNS7_ILi192EEENS7_ILi144EEENS7_ILi96EEEEEELi96ENS_6half_tEfNS_4arch4Sm90ELb1ELb0ELb1ELb1ELb0ELb0ELb0ELb0ELb1ELb1ELb1ELb0EEENS1_21CollectiveEpilogueFwdINS6_IJSA_SC_SB_EEES9_SE_SG_Li384ELb1ELb1ELb1ELb0EEENS1_36VarlenDynamicPersistentTileSchedulerILi192ELi144ELi384ELi128ELb1ELb1ELb1ELb1ELb1ELb1EEEEEEEEEvNT_6ParamsE:
[----:B------:R-:W-:Y:S01]  /*0000*/  LDC R1, c[0x0][0x37c] ;  /* 0x0000df00ff017b82 */ /* 0x000fe20000000800 */
[----:B------:R-:W-:Y:S05]  /*0010*/  EXIT ;  /* 0x000000000000794d */ /* 0x000fea0003800000 */
.L_x_7:
        /* <DEDUP_REMOVED lines=14> */
.L_x_16:


//--------------------- .text._ZN7cutlass13device_kernelIN5flash11enable_sm90INS1_16FlashAttnFwdSm90INS1_25CollectiveMainloopFwdSm90ILi2EN4cute5tupleIJNS5_1CILi1EEES8_S8_EEENS6_IJNS7_ILi192EEENS7_ILi144EEENS7_ILi96EEEEEELi96ENS_6half_tEfNS_4arch4Sm90ELb1ELb0ELb1ELb1ELb0ELb1ELb0ELb0ELb1ELb1ELb1ELb0EEENS1_21CollectiveEpilogueFwdINS6_IJSA_SC_SB_EEES9_SE_SG_Li384ELb1ELb1ELb1ELb0EEENS1_36VarlenDynamicPersistentTileSchedulerILi192ELi144ELi384ELi128ELb1ELb1ELb1ELb1ELb1ELb1EEEEEEEEEvNT_6ParamsE --------------------------
	.section	.text._ZN7cutlass13device_kernelIN5flash11enable_sm90INS1_16FlashAttnFwdSm90INS1_25CollectiveMainloopFwdSm90ILi2EN4cute5tupleIJNS5_1CILi1EEES8_S8_EEENS6_IJNS7_ILi192EEENS7_ILi144EEENS7_ILi96EEEEEELi96ENS_6half_tEfNS_4arch4Sm90ELb1ELb0ELb1ELb1ELb0ELb1ELb0ELb0ELb1ELb1ELb1ELb0EEENS1_21CollectiveEpilogueFwdINS6_IJSA_SC_SB_EEES9_SE_SG_Li384ELb1ELb1ELb1ELb0EEENS1_36VarlenDynamicPersistentTileSchedulerILi192ELi144ELi384ELi128ELb1ELb1ELb1ELb1ELb1ELb1EEEEEEEEEvNT_6ParamsE,"ax",@progbits
	.align	128
.text._ZN7cutlass13device_kernelIN5flash11enable_sm90INS1_16FlashAttnFwdSm90INS1_25CollectiveMainloopFwdSm90ILi2EN4cute5tupleIJNS5_1CILi1EEES8_S8_EEENS6_IJNS7_ILi192EEENS7_ILi144EEENS7_ILi96EEEEEELi96ENS_6half_tEfNS_4arch4Sm90ELb1ELb0ELb1ELb1ELb0ELb1ELb0ELb0ELb1ELb1ELb1ELb0EEENS1_21CollectiveEpilogueFwdINS6_IJSA_SC_SB_EEES9_SE_SG_Li384ELb1ELb1ELb1ELb0EEENS1_36VarlenDynamicPersistentTileSchedulerILi192ELi144ELi384ELi128ELb1ELb1ELb1ELb1ELb1ELb1EEEEEEEEEvNT_6ParamsE:
        .type           _ZN7cutlass13device_kernelIN5flash11enable_sm90INS1_16FlashAttnFwdSm90INS1_25CollectiveMainloopFwdSm90ILi2EN4cute5tupleIJNS5_1CILi1EEES8_S8_EEENS6_IJNS7_ILi192EEENS7_ILi144EEENS7_ILi96EEEEEELi96ENS_6half_tEfNS_4arch4Sm90ELb1ELb0ELb1ELb1ELb0ELb1ELb0ELb0ELb1ELb1ELb1ELb0EEENS1_21CollectiveEpilogueFwdINS6_IJSA_SC_SB_EEES9_SE_SG_Li384ELb1ELb1ELb1ELb0EEENS1_36VarlenDynamicPersistentTileSchedulerILi192ELi144ELi384ELi128ELb1ELb1ELb1ELb1ELb1ELb1EEEEEEEEEvNT_6ParamsE,@function
        .size           _ZN7cutlass13device_kernelIN5flash11enable_sm90INS1_16FlashAttnFwdSm90INS1_25CollectiveMainloopFwdSm90ILi2EN4cute5tupleIJNS5_1CILi1EEES8_S8_EEENS6_IJNS7_ILi192EEENS7_ILi144EEENS7_ILi96EEEEEELi96ENS_6half_tEfNS_4arch4Sm90ELb1ELb0ELb1ELb1ELb0ELb1ELb0ELb0ELb1ELb1ELb1ELb0EEENS1_21CollectiveEpilogueFwdINS6_IJSA_SC_SB_EEES9_SE_SG_Li384ELb1ELb1ELb1ELb0EEENS1_36VarlenDynamicPersistentTileSchedulerILi192ELi144ELi384ELi128ELb1ELb1ELb1ELb1ELb1ELb1EEEEEEEEEvNT_6ParamsE,(.L_x_17 - _ZN7cutlass13device_kernelIN5flash11enable_sm90INS1_16FlashAttnFwdSm90INS1_25CollectiveMainloopFwdSm90ILi2EN4cute5tupleIJNS5_1CILi1EEES8_S8_EEENS6_IJNS7_ILi192EEENS7_ILi144EEENS7_ILi96EEEEEELi96ENS_6half_tEfNS_4arch4Sm90ELb1ELb0ELb1ELb1ELb0ELb1ELb0ELb0ELb1ELb1ELb1ELb0EEENS1_21CollectiveEpilogueFwdINS6_IJSA_SC_SB_EEES9_SE_SG_Li384ELb1ELb1ELb1ELb0EEENS1_36VarlenDynamicPersistentTileSchedulerILi192ELi144ELi384ELi128ELb1ELb1ELb1ELb1ELb1ELb1EEEEEEEEEvNT_6ParamsE)
        .other          _ZN7cutlass13device_kernelIN5flash11enable_sm90INS1_16FlashAttnFwdSm90INS1_25CollectiveMainloopFwdSm90ILi2EN4cute5tupleIJNS5_1CILi1EEES8_S8_EEENS6_IJNS7_ILi192EEENS7_ILi144EEENS7_ILi96EEEEEELi96ENS_6half_tEfNS_4arch4Sm90ELb1ELb0ELb1ELb1ELb0ELb1ELb0ELb0ELb1ELb1ELb1ELb0EEENS1_21CollectiveEpilogueFwdINS6_IJSA_SC_SB_EEES9_SE_SG_Li384ELb1ELb1ELb1ELb0EEENS1_36VarlenDynamicPersistentTileSchedulerILi192ELi144ELi384ELi128ELb1ELb1ELb1ELb1ELb1ELb1EEEEEEEEEvNT_6ParamsE,@"STO_CUDA_ENTRY STV_DEFAULT"
_ZN7cutlass13device_kernelIN5flash11enable_sm90INS1_16FlashAttnFwdSm90INS1_25CollectiveMainloopFwdSm90ILi2EN4cute5tupleIJNS5_1CILi1EEES8_S8_EEENS6_IJNS7_ILi192EEENS7_ILi144EEENS7_ILi96EEEEEELi96ENS_6half_tEfNS_4arch4Sm90ELb1ELb0ELb1ELb1ELb0ELb1ELb0ELb0ELb1ELb1ELb1ELb0EEENS1_21CollectiveEpilogueFwdINS6_IJSA_SC_SB_EEES9_SE_SG_Li384ELb1ELb1ELb1ELb0EEENS1_36VarlenDynamicPersistentTileSchedulerILi192ELi144ELi384ELi128ELb1ELb1ELb1ELb1ELb1ELb1EEEEEEEEEvNT_6ParamsE:
[----:B------:R-:W-:Y:S01]  /*0000*/  LDC R1, c[0x0][0x37c] ;  /* 0x0000df00ff017b82 */ /* 0x000fe20000000800 */
[----:B------:R-:W-:Y:S05]  /*0010*/  EXIT ;  /* 0x000000000000794d */ /* 0x000fea0003800000 */
.L_x_8:
        /* <DEDUP_REMOVED lines=14> */
.L_x_17:


//--------------------- .nv.shared.reserved.0     --------------------------
	.section	.nv.shared.reserved.0,"aw",@nobits
	.weak		__nv_reservedSMEM_offset_0_alias
	.size		__nv_reservedSMEM_offset_0_alias, 0, 64
	.other		__nv_reservedSMEM_offset_0_alias,@"STO_CUDA_RESERVED_SHARED STV_DEFAULT"
__nv_reservedSMEM_offset_0_alias:
	.zero		0
	.zero		64


//--------------------- .nv.global                --------------------------
	.section	.nv.global,"aw",@nobits
.nv.global:
	.type		_ZN79_INTERNAL_cad70125_43_flash_fwd_hdim96_fp16_split_softcap_sm90_cu_21e1f8cb_37104cute1_E,@object
	.size		_ZN79_INTERNAL_cad70125_43_flash_fwd_hdim96_fp16_split_softcap_sm90_cu_21e1f8cb_37104cute1_E,(_ZN79_INTERNAL_cad70125_43_flash_fwd_hdim96_fp16_split_softcap_sm90_cu_21e1f8cb_37104cuda3std3__45__cpo6cbeginE - _ZN79_INTERNAL_cad70125_43_flash_fwd_hdim96_fp16_split_softcap_sm90_cu_21e1f8cb_37104cute1_E)
_ZN79_INTERNAL_cad70125_43_flash_fwd_hdim96_fp16_split_softcap_sm90_cu_21e1f8cb_37104cute1_E:
	.zero		1
	.type		_ZN79_INTERNAL_cad70125_43_flash_fwd_hdim96_fp16_split_softcap_sm90_cu_21e1f8cb_37104cuda3std3__45__cpo6cbeginE,@object
	.size		_ZN79_INTERNAL_cad70125_43_flash_fwd_hdim96_fp16_split_softcap_sm90_cu_21e1f8cb_37104cuda3std3__45__cpo6cbeginE,(_ZN79_INTERNAL_cad70125_43_flash_fwd_hdim96_fp16_split_softcap_sm90_cu_21e1f8cb_37104cuda3std3__48in_placeE - _ZN79_INTERNAL_cad70125_43_flash_fwd_hdim96_fp16_split_softcap_sm90_cu_21e1f8cb_37104cuda3std3__45__cpo6cbeginE)
_ZN79_INTERNAL_cad70125_43_flash_fwd_hdim96_fp16_split_softcap_sm90_cu_21e1f8cb_37104cuda3std3__45__cpo6cbeginE:
	.zero		1
	.type		_ZN79_INTERNAL_cad70125_43_flash_fwd_hdim96_fp16_split_softcap_sm90_cu_21e1f8cb_37104cuda3std3__48in_placeE,@object
	.size		_ZN79_INTERNAL_cad70125_43_flash_fwd_hdim96_fp16_split_softcap_sm90_cu_21e1f8cb_37104cuda3std3__48in_placeE,(_ZN79_INTERNAL_cad70125_43_flash_fwd_hdim96_fp16_split_softcap_sm90_cu_21e1f8cb_37104cuda3std6ranges3__45__cpo9iter_moveE - _ZN79_INTERNAL_cad70125_43_flash_fwd_hdim96_fp16_split_softcap_sm90_cu_21e1f8cb_37104cuda3std3__48in_placeE)
_ZN79_INTERNAL_cad70125_43_flash_fwd_hdim96_fp16_split_softcap_sm90_cu_21e1f8cb_37104cuda3std3__48in_placeE:
	.zero		1
	.type		_ZN79_INTERNAL_cad70125_43_flash_fwd_hdim96_fp16_split_softcap_sm90_cu_21e1f8cb_37104cuda3std6ranges3__45__cpo9iter_moveE,@object
	.size		_ZN79_INTERNAL_cad70125_43_flash_fwd_hdim96_fp16_split_softcap_sm90_cu_21e1f8cb_37104cuda3std6ranges3__45__cpo9iter_moveE,(_ZN79_INTERNAL_cad70125_43_flash_fwd_hdim96_fp16_split_softcap_sm90_cu_21e1f8cb_37104cuda3std3__45__cpo5beginE - _ZN79_INTERNAL_cad70125_43_flash_fwd_hdim96_fp16_split_softcap_sm90_cu_21e1f8cb_37104cuda3std6ranges3__45__cpo9iter_moveE)
_ZN79_INTERNAL_cad70125_43_flash_fwd_hdim96_fp16_split_softcap_sm90_cu_21e1f8cb_37104cuda3std6ranges3__45__cpo9iter_moveE:
	.zero		1
	.type		_ZN79_INTERNAL_cad70125_43_flash_fwd_hdim96_fp16_split_softcap_sm90_cu_21e1f8cb_37104cuda3std3__45__cpo5beginE,@object
	.size		_ZN79_INTERNAL_cad70125_43_flash_fwd_hdim96_fp16_split_softcap_sm90_cu_21e1f8cb_37104cuda3std3__45__cpo5beginE,(_ZN79_INTERNAL_cad70125_43_flash_fwd_hdim96_fp16_split_softcap_sm90_cu_21e1f8cb_37104cuda3std3__481_GLOBAL__N__cad70125_43_flash_fwd_hdim96_fp16_split_softcap_sm90_cu_21e1f8cb_37106ignoreE - _ZN79_INTERNAL_cad70125_43_flash_fwd_hdim96_fp16_split_softcap_sm90_cu_21e1f8cb_37104cuda3std3__45__cpo5beginE)
_ZN79_INTERNAL_cad70125_43_flash_fwd_hdim96_fp16_split_softcap_sm90_cu_21e1f8cb_37104cuda3std3__45__cpo5beginE:
	.zero		1
	.type		_ZN79_INTERNAL_cad70125_43_flash_fwd_hdim96_fp16_split_softcap_sm90_cu_21e1f8cb_37104cuda3std3__481_GLOBAL__N__cad70125_43_flash_fwd_hdim96_fp16_split_softcap_sm90_cu_21e1f8cb_37106ignoreE,@object
	.size		_ZN79_INTERNAL_cad70125_43_flash_fwd_hdim96_fp16_split_softcap_sm90_cu_21e1f8cb_37104cuda3std3__481_GLOBAL__N__cad70125_43_flash_fwd_hdim96_fp16_split_softcap_sm90_cu_21e1f8cb_37106ignoreE,(_ZN79_INTERNAL_cad70125_43_flash_fwd_hdim96_fp16_split_softcap_sm90_cu_21e1f8cb_37104cute7productE - _ZN79_INTERNAL_cad70125_43_flash_fwd_hdim96_fp16_split_softcap_sm90_cu_21e1f8cb_37104cuda3std3__481_GLOBAL__N__cad70125_43_flash_fwd_hdim96_fp16_split_softcap_sm90_cu_21e1f8cb_37106ignoreE)
_ZN79_INTERNAL_cad70125_43_flash_fwd_hdim96_fp16_split_softcap_sm90_cu_21e1f8cb_37104cuda3std3__481_GLOBAL__N__cad70125_43_flash_fwd_hdim96_fp16_split_softcap_sm90_cu_21e1f8cb_37106ignoreE:
	.zero		1
	.type		_ZN79_INTERNAL_cad70125_43_flash_fwd_hdim96_fp16_split_softcap_sm90_cu_21e1f8cb_37104cute7productE,@object
	.size		_ZN79_INTERNAL_cad70125_43_flash_fwd_hdim96_fp16_split_softcap_sm90_cu_21e1f8cb_37104cute7productE,(_ZN79_INTERNAL_cad70125_43_flash_fwd_hdim96_fp16_split_softcap_sm90_cu_21e1f8cb_37104cuda3std3__45__cpo3endE - _ZN79_INTERNAL_cad70125_43_flash_fwd_hdim96_fp16_split_softcap_sm90_cu_21e1f8cb_37104cute7productE)
_ZN79_INTERNAL_cad70125_43_flash_fwd_hdim96_fp16_split_softcap_sm90_cu_21e1f8cb_37104cute7productE:
	.zero		1
	.type		_ZN79_INTERNAL_cad70125_43_flash_fwd_hdim96_fp16_split_softcap_sm90_cu_21e1f8cb_37104cuda3std3__45__cpo3endE,@object
	.size		_ZN79_INTERNAL_cad70125_43_flash_fwd_hdim96_fp16_split_softcap_sm90_cu_21e1f8cb_37104cuda3std3__45__cpo3endE,(_ZN79_INTERNAL_cad70125_43_flash_fwd_hdim96_fp16_split_softcap_sm90_cu_21e1f8cb_37104cuda3std3__419piecewise_constructE - _ZN79_INTERNAL_cad70125_43_flash_fwd_hdim96_fp16_split_softcap_sm90_cu_21e1f8cb_37104cuda3std3__45__cpo3endE)
_ZN79_INTERNAL_cad70125_43_flash_fwd_hdim96_fp16_split_softcap_sm90_cu_21e1f8cb_37104cuda3std3__45__cpo3endE:
	.zero		1
	.type		_ZN79_INTERNAL_cad70125_43_flash_fwd_hdim96_fp16_split_softcap_sm90_cu_21e1f8cb_37104cuda3std3__419piecewise_constructE,@object
	.size		_ZN79_INTERNAL_cad70125_43_flash_fwd_hdim96_fp16_split_softcap_sm90_cu_21e1f8cb_37104cuda3std3__419piecewise_constructE,(_ZN79_INTERNAL_cad70125_43_flash_fwd_hdim96_fp16_split_softcap_sm90_cu_21e1f8cb_37104cuda3std3__45__cpo4cendE - _ZN79_INTERNAL_cad70125_43_flash_fwd_hdim96_fp16_split_softcap_sm90_cu_21e1f8cb_37104cuda3std3__419piecewise_constructE)
_ZN79_INTERNAL_cad70125_43_flash_fwd_hdim96_fp16_split_softcap_sm90_cu_21e1f8cb_37104cuda3std3__419piecewise_constructE:
	.zero		1
	.type		_ZN79_INTERNAL_cad70125_43_flash_fwd_hdim96_fp16_split_softcap_sm90_cu_21e1f8cb_37104cuda3std3__45__cpo4cendE,@object
	.size		_ZN79_INTERNAL_cad70125_43_flash_fwd_hdim96_fp16_split_softcap_sm90_cu_21e1f8cb_37104cuda3std3__45__cpo4cendE,(_ZN79_INTERNAL_cad70125_43_flash_fwd_hdim96_fp16_split_softcap_sm90_cu_21e1f8cb_37104cuda3std6ranges3__45__cpo4swapE - _ZN79_INTERNAL_cad70125_43_flash_fwd_hdim96_fp16_split_softcap_sm90_cu_21e1f8cb_37104cuda3std3__45__cpo4cendE)
_ZN79_INTERNAL_cad70125_43_flash_fwd_hdim96_fp16_split_softcap_sm90_cu_21e1f8cb_37104cuda3std3__45__cpo4cendE:
	.zero		1
	.type		_ZN79_INTERNAL_cad70125_43_flash_fwd_hdim96_fp16_split_softcap_sm90_cu_21e1f8cb_37104cuda3std6ranges3__45__cpo4swapE,@object
	.size		_ZN79_INTERNAL_cad70125_43_flash_fwd_hdim96_fp16_split_softcap_sm90_cu_21e1f8cb_37104cuda3std6ranges3__45__cpo4swapE,(.L_7 - _ZN79_INTERNAL_cad70125_43_flash_fwd_hdim96_fp16_split_softcap_sm90_cu_21e1f8cb_37104cuda3std6ranges3__45__cpo4swapE)
_ZN79_INTERNAL_cad70125_43_flash_fwd_hdim96_fp16_split_softcap_sm90_cu_21e1f8cb_37104cuda3std6ranges3__45__cpo4swapE:
	.zero		1
.L_7:


//--------------------- .nv.constant0._ZN7cutlass13device_kernelIN5flash11enable_sm90INS1_16FlashAttnFwdSm90INS1_25CollectiveMainloopFwdSm90ILi2EN4cute5tupleIJNS5_1CILi1EEES8_S8_EEENS6_IJNS7_ILi192EEENS7_ILi144EEENS7_ILi96EEEEEELi96ENS_6half_tEfNS_4arch4Sm90ELb0ELb0ELb1ELb0ELb0ELb0ELb0ELb0ELb1ELb1ELb1ELb0EEENS1_21CollectiveEpilogueFwdINS6_IJSA_SC_SB_EEES9_SE_SG_Li384ELb0ELb1ELb1ELb0EEENS1_19SingleTileSchedulerILb0ELb1ELb1ELi192EEEEEEEEEvNT_6ParamsE --------------------------
	.section	.nv.constant0._ZN7cutlass13device_kernelIN5flash11enable_sm90INS1_16FlashAttnFwdSm90INS1_25CollectiveMainloopFwdSm90ILi2EN4cute5tupleIJNS5_1CILi1EEES8_S8_EEENS6_IJNS7_ILi192EEENS7_ILi144EEENS7_ILi96EEEEEELi96ENS_6half_tEfNS_4arch4Sm90ELb0ELb0ELb1ELb0ELb0ELb0ELb0ELb0ELb1ELb1ELb1ELb0EEENS1_21CollectiveEpilogueFwdINS6_IJSA_SC_SB_EEES9_SE_SG_Li384ELb0ELb1ELb1ELb0EEENS1_19SingleTileSchedulerILb0ELb1ELb1ELi192EEEEEEEEEvNT_6ParamsE,"a",@progbits
	.sectionflags	@""
	.align	4
.nv.constant0._ZN7cutlass13device_kernelIN5flash11enable_sm90INS1_16FlashAttnFwdSm90INS1_25CollectiveMainloopFwdSm90ILi2EN4cute5tupleIJNS5_1CILi1EEES8_S8_EEENS6_IJNS7_ILi192EEENS7_ILi144EEENS7_ILi96EEEEEELi96ENS_6half_tEfNS_4arch4Sm90ELb0ELb0ELb1ELb0ELb0ELb0ELb0ELb0ELb1ELb1ELb1ELb0EEENS1_21CollectiveEpilogueFwdINS6_IJSA_SC_SB_EEES9_SE_SG_Li384ELb0ELb1ELb1ELb0EEENS1_19SingleTileSchedulerILb0ELb1ELb1ELi192EEEEEEEEEvNT_6ParamsE:
	.zero		3456


//--------------------- .nv.constant0._ZN7cutlass13device_kernelIN5flash11enable_sm90INS1_16FlashAttnFwdSm90INS1_25CollectiveMainloopFwdSm90ILi2EN4cute5tupleIJNS5_1CILi1EEES8_S8_EEENS6_IJNS7_ILi192EEENS7_ILi144EEENS7_ILi96EEEEEELi96ENS_6half_tEfNS_4arch4Sm90ELb0ELb0ELb1ELb1ELb0ELb0ELb0ELb0ELb1ELb1ELb1ELb0EEENS1_21CollectiveEpilogueFwdINS6_IJSA_SC_SB_EEES9_SE_SG_Li384ELb1ELb1ELb1ELb0EEENS1_36VarlenDynamicPersistentTileSchedulerILi192ELi144ELi384ELi128ELb1ELb1ELb1ELb0ELb1ELb1EEEEEEEEEvNT_6ParamsE --------------------------
	.section	.nv.constant0._ZN7cutlass13device_kernelIN5flash11enable_sm90INS1_16FlashAttnFwdSm90INS1_25CollectiveMainloopFwdSm90ILi2EN4cute5tupleIJNS5_1CILi1EEES8_S8_EEENS6_IJNS7_ILi192EEENS7_ILi144EEENS7_ILi96EEEEEELi96ENS_6half_tEfNS_4arch4Sm90ELb0ELb0ELb1ELb1ELb0ELb0ELb0ELb0ELb1ELb1ELb1ELb0EEENS1_21CollectiveEpilogueFwdINS6_IJSA_SC_SB_EEES9_SE_SG_Li384ELb1ELb1ELb1ELb0EEENS1_36VarlenDynamicPersistentTileSchedulerILi192ELi144ELi384ELi128ELb1ELb1ELb1ELb0ELb1ELb1EEEEEEEEEvNT_6ParamsE,"a",@progbits
	.sectionflags	@""
	.align	4
.nv.constant0._ZN7cutlass13device_kernelIN5flash11enable_sm90INS1_16FlashAttnFwdSm90INS1_25CollectiveMainloopFwdSm90ILi2EN4cute5tupleIJNS5_1CILi1EEES8_S8_EEENS6_IJNS7_ILi192EEENS7_ILi144EEENS7_ILi96EEEEEELi96ENS_6half_tEfNS_4arch4Sm90ELb0ELb0ELb1ELb1ELb0ELb0ELb0ELb0ELb1ELb1ELb1ELb0EEENS1_21CollectiveEpilogueFwdINS6_IJSA_SC_SB_EEES9_SE_SG_Li384ELb1ELb1ELb1ELb0EEENS1_36VarlenDynamicPersistentTileSchedulerILi192ELi144ELi384ELi128ELb1ELb1ELb1ELb0ELb1ELb1EEEEEEEEEvNT_6ParamsE:
	.zero		3584


//--------------------- .nv.constant0._ZN7cutlass13device_kernelIN5flash11enable_sm90INS1_16FlashAttnFwdSm90INS1_25CollectiveMainloopFwdSm90ILi2EN4cute5tupleIJNS5_1CILi1EEES8_S8_EEENS6_IJNS7_ILi192EEENS7_ILi144EEENS7_ILi96EEEEEELi96ENS_6half_tEfNS_4arch4Sm90ELb0ELb0ELb1ELb1ELb0ELb1ELb0ELb0ELb1ELb1ELb1ELb0EEENS1_21CollectiveEpilogueFwdINS6_IJSA_SC_SB_EEES9_SE_SG_Li384ELb1ELb1ELb1ELb0EEENS1_36VarlenDynamicPersistentTileSchedulerILi192ELi144ELi384ELi128ELb1ELb1ELb1ELb0ELb1ELb1EEEEEEEEEvNT_6ParamsE --------------------------
	.section	.nv.constant0._ZN7cutlass13device_kernelIN5flash11enable_sm90INS1_16FlashAttnFwdSm90INS1_25CollectiveMainloopFwdSm90ILi2EN4cute5tupleIJNS5_1CILi1EEES8_S8_EEENS6_IJNS7_ILi192EEENS7_ILi144EEENS7_ILi96EEEEEELi96ENS_6half_tEfNS_4arch4Sm90ELb0ELb0ELb1ELb1ELb0ELb1ELb0ELb0ELb1ELb1ELb1ELb0EEENS1_21CollectiveEpilogueFwdINS6_IJSA_SC_SB_EEES9_SE_SG_Li384ELb1ELb1ELb1ELb0EEENS1_36VarlenDynamicPersistentTileSchedulerILi192ELi144ELi384ELi128ELb1ELb1ELb1ELb0ELb1ELb1EEEEEEEEEvNT_6ParamsE,"a",@progbits
	.sectionflags	@""
	.align	4
.nv.constant0._ZN7cutlass13device_kernelIN5flash11enable_sm90INS1_16FlashAttnFwdSm90INS1_25CollectiveMainloopFwdSm90ILi2EN4cute5tupleIJNS5_1CILi1EEES8_S8_EEENS6_IJNS7_ILi192EEENS7_ILi144EEENS7_ILi96EEEEEELi96ENS_6half_tEfNS_4arch4Sm90ELb0ELb0ELb1ELb1ELb0ELb1ELb0ELb0ELb1ELb1ELb1ELb0EEENS1_21CollectiveEpilogueFwdINS6_IJSA_SC_SB_EEES9_SE_SG_Li384ELb1ELb1ELb1ELb0EEENS1_36VarlenDynamicPersistentTileSchedulerILi192ELi144ELi384ELi128ELb1ELb1ELb1ELb0ELb1ELb1EEEEEEEEEvNT_6ParamsE:
	.zero		3584


//--------------------- .nv.constant0._ZN7cutlass13device_kernelIN5flash11enable_sm90INS1_16FlashAttnFwdSm90INS1_25CollectiveMainloopFwdSm90ILi2EN4cute5tupleIJNS5_1CILi1EEES8_S8_EEENS6_IJNS7_ILi192EEENS7_ILi128EEENS7_ILi96EEEEEELi96ENS_6half_tEfNS_4arch4Sm90ELb0ELb1ELb1ELb0ELb0ELb0ELb0ELb0ELb1ELb1ELb1ELb0EEENS1_21CollectiveEpilogueFwdINS6_IJSA_SC_SB_EEES9_SE_SG_Li384ELb0ELb1ELb1ELb0EEENS1_19SingleTileSchedulerILb0ELb1ELb1ELi192EEEEEEEEEvNT_6ParamsE --------------------------
	.section	.nv.constant0._ZN7cutlass13device_kernelIN5flash11enable_sm90INS1_16FlashAttnFwdSm90INS1_25CollectiveMainloopFwdSm90ILi2EN4cute5tupleIJNS5_1CILi1EEES8_S8_EEENS6_IJNS7_ILi192EEENS7_ILi128EEENS7_ILi96EEEEEELi96ENS_6half_tEfNS_4arch4Sm90ELb0ELb1ELb1ELb0ELb0ELb0ELb0ELb0ELb1ELb1ELb1ELb0EEENS1_21CollectiveEpilogueFwdINS6_IJSA_SC_SB_EEES9_SE_SG_Li384ELb0ELb1ELb1ELb0EEENS1_19SingleTileSchedulerILb0ELb1ELb1ELi192EEEEEEEEEvNT_6ParamsE,"a",@progbits
	.sectionflags	@""
	.align	4
.nv.constant0._ZN7cutlass13device_kernelIN5flash11enable_sm90INS1_16FlashAttnFwdSm90INS1_25CollectiveMainloopFwdSm90ILi2EN4cute5tupleIJNS5_1CILi1EEES8_S8_EEENS6_IJNS7_ILi192EEENS7_ILi128EEENS7_ILi96EEEEEELi96ENS_6half_tEfNS_4arch4Sm90ELb0ELb1ELb1ELb0ELb0ELb0ELb0ELb0ELb1ELb1ELb1ELb0EEENS1_21CollectiveEpilogueFwdINS6_IJSA_SC_SB_EEES9_SE_SG_Li384ELb0ELb1ELb1ELb0EEENS1_19SingleTileSchedulerILb0ELb1ELb1ELi192EEEEEEEEEvNT_6ParamsE:
	.zero		3456


//--------------------- .nv.constant0._ZN7cutlass13device_kernelIN5flash11enable_sm90INS1_16FlashAttnFwdSm90INS1_25CollectiveMainloopFwdSm90ILi2EN4cute5tupleIJNS5_1CILi1EEES8_S8_EEENS6_IJNS7_ILi192EEENS7_ILi128EEENS7_ILi96EEEEEELi96ENS_6half_tEfNS_4arch4Sm90ELb0ELb1ELb1ELb1ELb0ELb0ELb0ELb0ELb1ELb1ELb1ELb0EEENS1_21CollectiveEpilogueFwdINS6_IJSA_SC_SB_EEES9_SE_SG_Li384ELb1ELb1ELb1ELb0EEENS1_36VarlenDynamicPersistentTileSchedulerILi192ELi128ELi384ELi128ELb1ELb1ELb1ELb1ELb0ELb1EEEEEEEEEvNT_6ParamsE --------------------------
	.section	.nv.constant0._ZN7cutlass13device_kernelIN5flash11enable_sm90INS1_16FlashAttnFwdSm90INS1_25CollectiveMainloopFwdSm90ILi2EN4cute5tupleIJNS5_1CILi1EEES8_S8_EEENS6_IJNS7_ILi192EEENS7_ILi128EEENS7_ILi96EEEEEELi96ENS_6half_tEfNS_4arch4Sm90ELb0ELb1ELb1ELb1ELb0ELb0ELb0ELb0ELb1ELb1ELb1ELb0EEENS1_21CollectiveEpilogueFwdINS6_IJSA_SC_SB_EEES9_SE_SG_Li384ELb1ELb1ELb1ELb0EEENS1_36VarlenDynamicPersistentTileSchedulerILi192ELi128ELi384ELi128ELb1ELb1ELb1ELb1ELb0ELb1EEEEEEEEEvNT_6ParamsE,"a",@progbits
	.sectionflags	@""
	.align	4
.nv.constant0._ZN7cutlass13device_kernelIN5flash11enable_sm90INS1_16FlashAttnFwdSm90INS1_25CollectiveMainloopFwdSm90ILi2EN4cute5tupleIJNS5_1CILi1EEES8_S8_EEENS6_IJNS7_ILi192EEENS7_ILi128EEENS7_ILi96EEEEEELi96ENS_6half_tEfNS_4arch4Sm90ELb0ELb1ELb1ELb1ELb0ELb0ELb0ELb0ELb1ELb1ELb1ELb0EEENS1_21CollectiveEpilogueFwdINS6_IJSA_SC_SB_EEES9_SE_SG_Li384ELb1ELb1ELb1ELb0EEENS1_36VarlenDynamicPersistentTileSchedulerILi192ELi128ELi384ELi128ELb1ELb1ELb1ELb1ELb0ELb1EEEEEEEEEvNT_6ParamsE:
	.zero		3584


//--------------------- .nv.constant0._ZN7cutlass13device_kernelIN5flash11enable_sm90INS1_16FlashAttnFwdSm90INS1_25CollectiveMainloopFwdSm90ILi2EN4cute5tupleIJNS5_1CILi1EEES8_S8_EEENS6_IJNS7_ILi192EEENS7_ILi128EEENS7_ILi96EEEEEELi96ENS_6half_tEfNS_4arch4Sm90ELb0ELb1ELb1ELb1ELb0ELb1ELb0ELb0ELb1ELb1ELb1ELb0EEENS1_21CollectiveEpilogueFwdINS6_IJSA_SC_SB_EEES9_SE_SG_Li384ELb1ELb1ELb1ELb0EEENS1_36VarlenDynamicPersistentTileSchedulerILi192ELi128ELi384ELi128ELb1ELb1ELb1ELb1ELb0ELb1EEEEEEEEEvNT_6ParamsE --------------------------
	.section	.nv.constant0._ZN7cutlass13device_kernelIN5flash11enable_sm90INS1_16FlashAttnFwdSm90INS1_25CollectiveMainloopFwdSm90ILi2EN4cute5tupleIJNS5_1CILi1EEES8_S8_EEENS6_IJNS7_ILi192EEENS7_ILi128EEENS7_ILi96EEEEEELi96ENS_6half_tEfNS_4arch4Sm90ELb0ELb1ELb1ELb1ELb0ELb1ELb0ELb0ELb1ELb1ELb1ELb0EEENS1_21CollectiveEpilogueFwdINS6_IJSA_SC_SB_EEES9_SE_SG_Li384ELb1ELb1ELb1ELb0EEENS1_36VarlenDynamicPersistentTileSchedulerILi192ELi128ELi384ELi128ELb1ELb1ELb1ELb1ELb0ELb1EEEEEEEEEvNT_6ParamsE,"a",@progbits
	.sectionflags	@""
	.align	4
.nv.constant0._ZN7cutlass13device_kernelIN5flash11enable_sm90INS1_16FlashAttnFwdSm90INS1_25CollectiveMainloopFwdSm90ILi2EN4cute5tupleIJNS5_1CILi1EEES8_S8_EEENS6_IJNS7_ILi192EEENS7_ILi128EEENS7_ILi96EEEEEELi96ENS_6half_tEfNS_4arch4Sm90ELb0ELb1ELb1ELb1ELb0ELb1ELb0ELb0ELb1ELb1ELb1ELb0EEENS1_21CollectiveEpilogueFwdINS6_IJSA_SC_SB_EEES9_SE_SG_Li384ELb1ELb1ELb1ELb0EEENS1_36VarlenDynamicPersistentTileSchedulerILi192ELi128ELi384ELi128ELb1ELb1ELb1ELb1ELb0ELb1EEEEEEEEEvNT_6ParamsE:
	.zero		3584


//--------------------- .nv.constant0._ZN7cutlass13device_kernelIN5flash11enable_sm90INS1_16FlashAttnFwdSm90INS1_25CollectiveMainloopFwdSm90ILi2EN4cute5tupleIJNS5_1CILi1EEES8_S8_EEENS6_IJNS7_ILi192EEENS7_ILi144EEENS7_ILi96EEEEEELi96ENS_6half_tEfNS_4arch4Sm90ELb1ELb0ELb1ELb0ELb0ELb0ELb0ELb0ELb1ELb1ELb1ELb0EEENS1_21CollectiveEpilogueFwdINS6_IJSA_SC_SB_EEES9_SE_SG_Li384ELb0ELb1ELb1ELb0EEENS1_19SingleTileSchedulerILb0ELb1ELb1ELi192EEEEEEEEEvNT_6ParamsE --------------------------
	.section	.nv.constant0._ZN7cutlass13device_kernelIN5flash11enable_sm90INS1_16FlashAttnFwdSm90INS1_25CollectiveMainloopFwdSm90ILi2EN4cute5tupleIJNS5_1CILi1EEES8_S8_EEENS6_IJNS7_ILi192EEENS7_ILi144EEENS7_ILi96EEEEEELi96ENS_6half_tEfNS_4arch4Sm90ELb1ELb0ELb1ELb0ELb0ELb0ELb0ELb0ELb1ELb1ELb1ELb0EEENS1_21CollectiveEpilogueFwdINS6_IJSA_SC_SB_EEES9_SE_SG_Li384ELb0ELb1ELb1ELb0EEENS1_19SingleTileSchedulerILb0ELb1ELb1ELi192EEEEEEEEEvNT_6ParamsE,"a",@progbits
	.sectionflags	@""
	.align	4
.nv.constant0._ZN7cutlass13device_kernelIN5flash11enable_sm90INS1_16FlashAttnFwdSm90INS1_25CollectiveMainloopFwdSm90ILi2EN4cute5tupleIJNS5_1CILi1EEES8_S8_EEENS6_IJNS7_ILi192EEENS7_ILi144EEENS7_ILi96EEEEEELi96ENS_6half_tEfNS_4arch4Sm90ELb1ELb0ELb1ELb0ELb0ELb0ELb0ELb0ELb1ELb1ELb1ELb0EEENS1_21CollectiveEpilogueFwdINS6_IJSA_SC_SB_EEES9_SE_SG_Li384ELb0ELb1ELb1ELb0EEENS1_19SingleTileSchedulerILb0ELb1ELb1ELi192EEEEEEEEEvNT_6ParamsE:
	.zero		3456


//--------------------- .nv.constant0._ZN7cutlass13device_kernelIN5flash11enable_sm90INS1_16FlashAttnFwdSm90INS1_25CollectiveMainloopFwdSm90ILi2EN4cute5tupleIJNS5_1CILi1EEES8_S8_EEENS6_IJNS7_ILi192EEENS7_ILi144EEENS7_ILi96EEEEEELi96ENS_6half_tEfNS_4arch4Sm90ELb1ELb0ELb1ELb1ELb0ELb0ELb0ELb0ELb1ELb1ELb1ELb0EEENS1_21CollectiveEpilogueFwdINS6_IJSA_SC_SB_EEES9_SE_SG_Li384ELb1ELb1ELb1ELb0EEENS1_36VarlenDynamicPersistentTileSchedulerILi192ELi144ELi384ELi128ELb1ELb1ELb1ELb1ELb1ELb1EEEEEEEEEvNT_6ParamsE --------------------------
	.section	.nv.constant0._ZN7cutlass13device_kernelIN5flash11enable_sm90INS1_16FlashAttnFwdSm90INS1_25CollectiveMainloopFwdSm90ILi2EN4cute5tupleIJNS5_1CILi1EEES8_S8_EEENS6_IJNS7_ILi192EEENS7_ILi144EEENS7_ILi96EEEEEELi96ENS_6half_tEfNS_4arch4Sm90ELb1ELb0ELb1ELb1ELb0ELb0ELb0ELb0ELb1ELb1ELb1ELb0EEENS1_21CollectiveEpilogueFwdINS6_IJSA_SC_SB_EEES9_SE_SG_Li384ELb1ELb1ELb1ELb0EEENS1_36VarlenDynamicPersistentTileSchedulerILi192ELi144ELi384ELi128ELb1ELb1ELb1ELb1ELb1ELb1EEEEEEEEEvNT_6ParamsE,"a",@progbits
	.sectionflags	@""
	.align	4
.nv.constant0._ZN7cutlass13device_kernelIN5flash11enable_sm90INS1_16FlashAttnFwdSm90INS1_25CollectiveMainloopFwdSm90ILi2EN4cute5tupleIJNS5_1CILi1EEES8_S8_EEENS6_IJNS7_ILi192EEENS7_ILi144EEENS7_ILi96EEEEEELi96ENS_6half_tEfNS_4arch4Sm90ELb1ELb0ELb1ELb1ELb0ELb0ELb0ELb0ELb1ELb1ELb1ELb0EEENS1_21CollectiveEpilogueFwdINS6_IJSA_SC_SB_EEES9_SE_SG_Li384ELb1ELb1ELb1ELb0EEENS1_36VarlenDynamicPersistentTileSchedulerILi192ELi144ELi384ELi128ELb1ELb1ELb1ELb1ELb1ELb1EEEEEEEEEvNT_6ParamsE:
	.zero		3584


//--------------------- .nv.constant0._ZN7cutlass13device_kernelIN5flash11enable_sm90INS1_16FlashAttnFwdSm90INS1_25CollectiveMainloopFwdSm90ILi2EN4cute5tupleIJNS5_1CILi1EEES8_S8_EEENS6_IJNS7_ILi192EEENS7_ILi144EEENS7_ILi96EEEEEELi96ENS_6half_tEfNS_4arch4Sm90ELb1ELb0ELb1ELb1ELb0ELb1ELb0ELb0ELb1ELb1ELb1ELb0EEENS1_21CollectiveEpilogueFwdINS6_IJSA_SC_SB_EEES9_SE_SG_Li384ELb1ELb1ELb1ELb0EEENS1_36VarlenDynamicPersistentTileSchedulerILi192ELi144ELi384ELi128ELb1ELb1ELb1ELb1ELb1ELb1EEEEEEEEEvNT_6ParamsE --------------------------
	.section	.nv.constant0._ZN7cutlass13device_kernelIN5flash11enable_sm90INS1_16FlashAttnFwdSm90INS1_25CollectiveMainloopFwdSm90ILi2EN4cute5tupleIJNS5_1CILi1EEES8_S8_EEENS6_IJNS7_ILi192EEENS7_ILi144EEENS7_ILi96EEEEEELi96ENS_6half_tEfNS_4arch4Sm90ELb1ELb0ELb1ELb1ELb0ELb1ELb0ELb0ELb1ELb1ELb1ELb0EEENS1_21CollectiveEpilogueFwdINS6_IJSA_SC_SB_EEES9_SE_SG_Li384ELb1ELb1ELb1ELb0EEENS1_36VarlenDynamicPersistentTileSchedulerILi192ELi144ELi384ELi128ELb1ELb1ELb1ELb1ELb1ELb1EEEEEEEEEvNT_6ParamsE,"a",@progbits
	.sectionflags	@""
	.align	4
.nv.constant0._ZN7cutlass13device_kernelIN5flash11enable_sm90INS1_16FlashAttnFwdSm90INS1_25CollectiveMainloopFwdSm90ILi2EN4cute5tupleIJNS5_1CILi1EEES8_S8_EEENS6_IJNS7_ILi192EEENS7_ILi144EEENS7_ILi96EEEEEELi96ENS_6half_tEfNS_4arch4Sm90ELb1ELb0ELb1ELb1ELb0ELb1ELb0ELb0ELb1ELb1ELb1ELb0EEENS1_21CollectiveEpilogueFwdINS6_IJSA_SC_SB_EEES9_SE_SG_Li384ELb1ELb1ELb1ELb0EEENS1_36VarlenDynamicPersistentTileSchedulerILi192ELi144ELi384ELi128ELb1ELb1ELb1ELb1ELb1ELb1EEEEEEEEEvNT_6ParamsE:
	.zero		3584


//--------------------- SYMBOLS --------------------------

	.type		.nv.reservedSmem.offset0,@object
	.size		.nv.reservedSmem.offset0,0x4
